	.target	sm_90a

	.elftype	@"ET_EXEC"


//--------------------- .note.nv.tkinfo           --------------------------
	.section	.note.nv.tkinfo,"",@"SHT_NOTE"
	.sectionflags	@"SHF_NOTE_NV_TKINFO"
	.tkinfo
        /*0018*/ 	.word	0x00000002
        /*0030*/ 	.string	""
        /*0030*/ 	.string	"ptxas"
        /*0030*/ 	.string	"Cuda compilation tools, release 13.0, V13.0.88"
        /*0030*/ 	.string	"Build cuda_13.0.r13.0/compiler.36424714_0"
        /*0030*/ 	.string	"-arch sm_90a -m 64 "



//--------------------- .note.nv.cuinfo           --------------------------
	.section	.note.nv.cuinfo,"",@"SHT_NOTE"
	.sectionflags	@"SHF_NOTE_NV_CUINFO"
        /*0018*/ 	.short	0x0002
        /*001a*/ 	.short	0x005a
        /*001c*/ 	.short	0x0082
	.zero		2


//--------------------- .nv.info                  --------------------------
	.section	.nv.info,"",@"SHT_CUDA_INFO"
	.align	4


	//----- nvinfo : EIATTR_REGCOUNT
	.align		4
        /*0000*/ 	.byte	0x04, 0x2f
        /*0002*/ 	.short	(.L_15 - .L_14)
	.align		4
.L_14:
        /*0004*/ 	.word	index@(_ZN7cutlass13device_kernelINS_4gemm6kernel13GemmUniversalIN4cute5tupleIJiiiiEEENS1_10collective13CollectiveMmaINS1_34MainloopSm90TmaGmmaWarpSpecializedILi4ENS5_IJNS4_1CILi2EEENSA_ILi1EEESC_EEENS1_32KernelTmaWarpSpecializedPingpongEEENS5_IJNSA_ILi64EEENSA_ILi256EEESG_EEEaNS5_IJlSC_lEEEaSJ_NS4_8TiledMMAINS4_8MMA_AtomIJNS4_4SM904GMMA27MMA_64x256x32_S32S8S8_SS_TNEEEENS4_6LayoutINS5_IJSC_SC_SC_EEENS5_IJNSA_ILi0EEESS_SS_EEEEENS5_IJNS4_10UnderscoreESV_SV_EEEEENS4_13SM90_TMA_LOADENS4_14ComposedLayoutINS4_7SwizzleILi2ELi4ELi3EEENS4_18smem_ptr_flag_bitsILi8EEENSQ_INS5_IJNSA_ILi8EEESG_EEENS5_IJSG_SC_EEEEEEEvNS4_8identityENS4_23SM90_TMA_LOAD_MULTICASTES18_vS19_EENS_8epilogue10collective6detail29Sm90TmaWarpSpecializedAdapterINS1D_15DefaultEpilogueIaSJ_SJ_NS1C_6thread17LinearCombinationIaLi1EiiLNS1H_9ScaleType4KindE0ELNS_15FloatRoundStyleE2EaEENS1_15EpilogueDefaultEEEEEvvEEEEvNT_6ParamsE)
        /*0008*/ 	.word	0x000000a8


	//----- nvinfo : EIATTR_FRAME_SIZE
	.align		4
.L_15:
        /*000c*/ 	.byte	0x04, 0x11
        /*000e*/ 	.short	(.L_17 - .L_16)
	.align		4
.L_16:
        /*0010*/ 	.word	index@(_ZN7cutlass13device_kernelINS_4gemm6kernel13GemmUniversalIN4cute5tupleIJiiiiEEENS1_10collective13CollectiveMmaINS1_34MainloopSm90TmaGmmaWarpSpecializedILi4ENS5_IJNS4_1CILi2EEENSA_ILi1EEESC_EEENS1_32KernelTmaWarpSpecializedPingpongEEENS5_IJNSA_ILi64EEENSA_ILi256EEESG_EEEaNS5_IJlSC_lEEEaSJ_NS4_8TiledMMAINS4_8MMA_AtomIJNS4_4SM904GMMA27MMA_64x256x32_S32S8S8_SS_TNEEEENS4_6LayoutINS5_IJSC_SC_SC_EEENS5_IJNSA_ILi0EEESS_SS_EEEEENS5_IJNS4_10UnderscoreESV_SV_EEEEENS4_13SM90_TMA_LOADENS4_14ComposedLayoutINS4_7SwizzleILi2ELi4ELi3EEENS4_18smem_ptr_flag_bitsILi8EEENSQ_INS5_IJNSA_ILi8EEESG_EEENS5_IJSG_SC_EEEEEEEvNS4_8identityENS4_23SM90_TMA_LOAD_MULTICASTES18_vS19_EENS_8epilogue10collective6detail29Sm90TmaWarpSpecializedAdapterINS1D_15DefaultEpilogueIaSJ_SJ_NS1C_6thread17LinearCombinationIaLi1EiiLNS1H_9ScaleType4KindE0ELNS_15FloatRoundStyleE2EaEENS1_15EpilogueDefaultEEEEEvvEEEEvNT_6ParamsE)
        /*0014*/ 	.word	0x00000000


	//----- nvinfo : EIATTR_MIN_STACK_SIZE
	.align		4
.L_17:
        /*0018*/ 	.byte	0x04, 0x12
        /*001a*/ 	.short	(.L_19 - .L_18)
	.align		4
.L_18:
        /*001c*/ 	.word	index@(_ZN7cutlass13device_kernelINS_4gemm6kernel13GemmUniversalIN4cute5tupleIJiiiiEEENS1_10collective13CollectiveMmaINS1_34MainloopSm90TmaGmmaWarpSpecializedILi4ENS5_IJNS4_1CILi2EEENSA_ILi1EEESC_EEENS1_32KernelTmaWarpSpecializedPingpongEEENS5_IJNSA_ILi64EEENSA_ILi256EEESG_EEEaNS5_IJlSC_lEEEaSJ_NS4_8TiledMMAINS4_8MMA_AtomIJNS4_4SM904GMMA27MMA_64x256x32_S32S8S8_SS_TNEEEENS4_6LayoutINS5_IJSC_SC_SC_EEENS5_IJNSA_ILi0EEESS_SS_EEEEENS5_IJNS4_10UnderscoreESV_SV_EEEEENS4_13SM90_TMA_LOADENS4_14ComposedLayoutINS4_7SwizzleILi2ELi4ELi3EEENS4_18smem_ptr_flag_bitsILi8EEENSQ_INS5_IJNSA_ILi8EEESG_EEENS5_IJSG_SC_EEEEEEEvNS4_8identityENS4_23SM90_TMA_LOAD_MULTICASTES18_vS19_EENS_8epilogue10collective6detail29Sm90TmaWarpSpecializedAdapterINS1D_15DefaultEpilogueIaSJ_SJ_NS1C_6thread17LinearCombinationIaLi1EiiLNS1H_9ScaleType4KindE0ELNS_15FloatRoundStyleE2EaEENS1_15EpilogueDefaultEEEEEvvEEEEvNT_6ParamsE)
        /*0020*/ 	.word	0x00000000
.L_19:


//--------------------- .nv.compat                --------------------------
	.section	.nv.compat,"",@"SHT_CUDA_COMPAT_INFO"
	.align	4
        /*0000*/ 	.byte	0x02, 0x09, 0x01, 0x00, 0x02, 0x02, 0x04, 0x00, 0x02, 0x05, 0x05, 0x00, 0x03, 0x07, 0x01, 0x01
        /*0010*/ 	.byte	0x02, 0x03, 0x01, 0x00, 0x02, 0x06, 0x01, 0x00, 0x04, 0x0b, 0x08, 0x00, 0x00, 0x00, 0x00, 0x00
        /*0020*/ 	.byte	0x00, 0x00, 0x00, 0x00


//--------------------- .nv.info._ZN7cutlass13device_kernelINS_4gemm6kernel13GemmUniversalIN4cute5tupleIJiiiiEEENS1_10collective13CollectiveMmaINS1_34MainloopSm90TmaGmmaWarpSpecializedILi4ENS5_IJNS4_1CILi2EEENSA_ILi1EEESC_EEENS1_32KernelTmaWarpSpecializedPingpongEEENS5_IJNSA_ILi64EEENSA_ILi256EEESG_EEEaNS5_IJlSC_lEEEaSJ_NS4_8TiledMMAINS4_8MMA_AtomIJNS4_4SM904GMMA27MMA_64x256x32_S32S8S8_SS_TNEEEENS4_6LayoutINS5_IJSC_SC_SC_EEENS5_IJNSA_ILi0EEESS_SS_EEEEENS5_IJNS4_10UnderscoreESV_SV_EEEEENS4_13SM90_TMA_LOADENS4_14ComposedLayoutINS4_7SwizzleILi2ELi4ELi3EEENS4_18smem_ptr_flag_bitsILi8EEENSQ_INS5_IJNSA_ILi8EEESG_EEENS5_IJSG_SC_EEEEEEEvNS4_8identityENS4_23SM90_TMA_LOAD_MULTICASTES18_vS19_EENS_8epilogue10collective6detail29Sm90TmaWarpSpecializedAdapterINS1D_15DefaultEpilogueIaSJ_SJ_NS1C_6thread17LinearCombinationIaLi1EiiLNS1H_9ScaleType4KindE0ELNS_15FloatRoundStyleE2EaEENS1_15EpilogueDefaultEEEEEvvEEEEvNT_6ParamsE --------------------------
	.section	.nv.info._ZN7cutlass13device_kernelINS_4gemm6kernel13GemmUniversalIN4cute5tupleIJiiiiEEENS1_10collective13CollectiveMmaINS1_34MainloopSm90TmaGmmaWarpSpecializedILi4ENS5_IJNS4_1CILi2EEENSA_ILi1EEESC_EEENS1_32KernelTmaWarpSpecializedPingpongEEENS5_IJNSA_ILi64EEENSA_ILi256EEESG_EEEaNS5_IJlSC_lEEEaSJ_NS4_8TiledMMAINS4_8MMA_AtomIJNS4_4SM904GMMA27MMA_64x256x32_S32S8S8_SS_TNEEEENS4_6LayoutINS5_IJSC_SC_SC_EEENS5_IJNSA_ILi0EEESS_SS_EEEEENS5_IJNS4_10UnderscoreESV_SV_EEEEENS4_13SM90_TMA_LOADENS4_14ComposedLayoutINS4_7SwizzleILi2ELi4ELi3EEENS4_18smem_ptr_flag_bitsILi8EEENSQ_INS5_IJNSA_ILi8EEESG_EEENS5_IJSG_SC_EEEEEEEvNS4_8identityENS4_23SM90_TMA_LOAD_MULTICASTES18_vS19_EENS_8epilogue10collective6detail29Sm90TmaWarpSpecializedAdapterINS1D_15DefaultEpilogueIaSJ_SJ_NS1C_6thread17LinearCombinationIaLi1EiiLNS1H_9ScaleType4KindE0ELNS_15FloatRoundStyleE2EaEENS1_15EpilogueDefaultEEEEEvvEEEEvNT_6ParamsE,"",@"SHT_CUDA_INFO"
	.sectionflags	@""
	.align	4


	//----- nvinfo : EIATTR_CUDA_API_VERSION
	.align		4
        /*0000*/ 	.byte	0x04, 0x37
        /*0002*/ 	.short	(.L_21 - .L_20)
.L_20:
        /*0004*/ 	.word	0x00000082


	//----- nvinfo : EIATTR_KPARAM_INFO
	.align		4
.L_21:
        /*0008*/ 	.byte	0x04, 0x17
        /*000a*/ 	.short	(.L_23 - .L_22)
.L_22:
        /*000c*/ 	.word	0x00000000
        /*0010*/ 	.short	0x0000
        /*0012*/ 	.short	0x0070
        /*0014*/ 	.byte	0x00, 0xf0, 0x01, 0x10


	//----- nvinfo : EIATTR_SPARSE_MMA_MASK
	.align		4
.L_23:
        /*0018*/ 	.byte	0x03, 0x50
        /*001a*/ 	.short	0x0000


	//----- nvinfo : EIATTR_MAXREG_COUNT
	.align		4
        /*001c*/ 	.byte	0x03, 0x1b
        /*001e*/ 	.short	0x00a8


	//----- nvinfo : EIATTR_NUM_BARRIERS
	.align		4
        /*0020*/ 	.byte	0x02, 0x4c
        /*0022*/ 	.byte	0x01
	.zero		1


	//----- nvinfo : EIATTR_EXTERNS
	.align		4
        /*0024*/ 	.byte	0x04, 0x0f
        /*0026*/ 	.short	(.L_25 - .L_24)


	//   ....[0]....
	.align		4
.L_24:
        /*0028*/ 	.word	index@(__assertfail)


	//----- nvinfo : EIATTR_MERCURY_ISA_VERSION
	.align		4
.L_25:
        /*002c*/ 	.byte	0x03, 0x5f
        /*002e*/ 	.short	0x0101


	//----- nvinfo : EIATTR_INT_WARP_WIDE_INSTR_OFFSETS
	.align		4
        /*0030*/ 	.byte	0x04, 0x31
        /*0032*/ 	.short	(.L_27 - .L_26)


	//   ....[0]....
.L_26:
        /*0034*/ 	.word	0x000005d0


	//   ....[1]....
        /*0038*/ 	.word	0x00000610


	//   ....[2]....
        /*003c*/ 	.word	0x000006a0


	//   ....[3]....
        /*0040*/ 	.word	0x000006b0


	//   ....[4]....
        /*0044*/ 	.word	0x000006d0


	//   ....[5]....
        /*0048*/ 	.word	0x000006f0


	//   ....[6]....
        /*004c*/ 	.word	0x000007e0


	//   ....[7]....
        /*0050*/ 	.word	0x00000800


	//   ....[8]....
        /*0054*/ 	.word	0x00001f50


	//----- nvinfo : EIATTR_COOP_GROUP_MASK_REGIDS
	.align		4
.L_27:
        /*0058*/ 	.byte	0x04, 0x29
        /*005a*/ 	.short	(.L_29 - .L_28)


	//   ....[0]....
.L_28:
        /*005c*/ 	.word	0xffffffff


	//   ....[1]....
        /*0060*/ 	.word	0xffffffff


	//   ....[2]....
        /*0064*/ 	.word	0xffffffff


	//   ....[3]....
        /*0068*/ 	.word	0xffffffff


	//   ....[4]....
        /*006c*/ 	.word	0xffffffff


	//   ....[5]....
        /*0070*/ 	.word	0xffffffff


	//   ....[6]....
        /*0074*/ 	.word	0xffffffff


	//----- nvinfo : EIATTR_COOP_GROUP_INSTR_OFFSETS
	.align		4
.L_29:
        /*0078*/ 	.byte	0x04, 0x28
        /*007a*/ 	.short	(.L_31 - .L_30)


	//   ....[0]....
.L_30:
        /*007c*/ 	.word	0x00000060


	//   ....[1]....
        /*0080*/ 	.word	0x00000080


	//   ....[2]....
        /*0084*/ 	.word	0x00000180


	//   ....[3]....
        /*0088*/ 	.word	0x000003b0


	//   ....[4]....
        /*008c*/ 	.word	0x00000400


	//   ....[5]....
        /*0090*/ 	.word	0x000005a0


	//   ....[6]....
        /*0094*/ 	.word	0x00000980


	//----- nvinfo : EIATTR_REG_RECONFIG
	.align		4
.L_31:
        /*0098*/ 	.byte	0x01, 0x54
	.zero		2


	//----- nvinfo : EIATTR_SYSCALL_OFFSETS
	.align		4
        /*009c*/ 	.byte	0x04, 0x46
        /*009e*/ 	.short	(.L_33 - .L_32)


	//   ....[0]....
.L_32:
        /*00a0*/ 	.word	0x000018d0


	//----- nvinfo : EIATTR_MBARRIER_INSTR_OFFSETS
	.align		4
.L_33:
        /*00a4*/ 	.byte	0x04, 0x39
        /*00a6*/ 	.short	(.L_35 - .L_34)


	//   ....[0]....
.L_34:
        /*00a8*/ 	.word	0x00000300
        /*00ac*/ 	.word	0x000000ff
        /*00b0*/ 	.word	0x00000000
        /*00b4*/ 	.short	0x0100
        /*00b6*/ 	.byte	0x07
	.zero		1


	//   ....[1]....
        /*00b8*/ 	.word	0x00000310
        /*00bc*/ 	.word	0x000000ff
        /*00c0*/ 	.word	0x00000020
        /*00c4*/ 	.short	0x0100
        /*00c6*/ 	.byte	0x07
	.zero		1


	//   ....[2]....
        /*00c8*/ 	.word	0x00000320
        /*00cc*/ 	.word	0x000000ff
        /*00d0*/ 	.word	0x00000008
        /*00d4*/ 	.short	0x0100
        /*00d6*/ 	.byte	0x07
	.zero		1


	//   ....[3]....
        /*00d8*/ 	.word	0x00000330
        /*00dc*/ 	.word	0x000000ff
        /*00e0*/ 	.word	0x00000028
        /*00e4*/ 	.short	0x0100
        /*00e6*/ 	.byte	0x07
	.zero		1


	//   ....[4]....
        /*00e8*/ 	.word	0x00000340
        /*00ec*/ 	.word	0x000000ff
        /*00f0*/ 	.word	0x00000010
        /*00f4*/ 	.short	0x0100
        /*00f6*/ 	.byte	0x07
	.zero		1


	//   ....[5]....
        /*00f8*/ 	.word	0x00000350
        /*00fc*/ 	.word	0x000000ff
        /*0100*/ 	.word	0x00000030
        /*0104*/ 	.short	0x0100
        /*0106*/ 	.byte	0x07
	.zero		1


	//   ....[6]....
        /*0108*/ 	.word	0x00000360
        /*010c*/ 	.word	0x000000ff
        /*0110*/ 	.word	0x00000018
        /*0114*/ 	.short	0x0100
        /*0116*/ 	.byte	0x07
	.zero		1


	//   ....[7]....
        /*0118*/ 	.word	0x00000370
        /*011c*/ 	.word	0x000000ff
        /*0120*/ 	.word	0x00000038
        /*0124*/ 	.short	0x0100
        /*0126*/ 	.byte	0x07
	.zero		1


	//   ....[8]....
        /*0128*/ 	.word	0x00000840
        /*012c*/ 	.word	0x000000ff
        /*0130*/ 	.word	0x00000070
        /*0134*/ 	.short	0x0100
        /*0136*/ 	.byte	0x0c
	.zero		1


	//   ....[9]....
        /*0138*/ 	.word	0x000008a0
        /*013c*/ 	.word	0x000000ff
        /*0140*/ 	.word	0x00000078
        /*0144*/ 	.short	0x0100
        /*0146*/ 	.byte	0x0c
	.zero		1


	//   ....[10]....
        /*0148*/ 	.word	0x000008d0
        /*014c*/ 	.word	0x000000ff
        /*0150*/ 	.word	0x00000050
        /*0154*/ 	.short	0x0100
        /*0156*/ 	.byte	0x0d
	.zero		1


	//   ....[11]....
        /*0158*/ 	.word	0x00000910
        /*015c*/ 	.word	0x000000ff
        /*0160*/ 	.word	0x00000058
        /*0164*/ 	.short	0x0100
        /*0166*/ 	.byte	0x0d
	.zero		1


	//   ....[12]....
        /*0168*/ 	.word	0x00000920
        /*016c*/ 	.word	0x000000ff
        /*0170*/ 	.word	0x00000060
        /*0174*/ 	.short	0x0100
        /*0176*/ 	.byte	0x0d
	.zero		1


	//   ....[13]....
        /*0178*/ 	.word	0x00000930
        /*017c*/ 	.word	0x000000ff
        /*0180*/ 	.word	0x00000068
        /*0184*/ 	.short	0x0100
        /*0186*/ 	.byte	0x0d
	.zero		1


	//   ....[14]....
        /*0188*/ 	.word	0x000017b0
        /*018c*/ 	.word	0x0000009d
        /*0190*/ 	.word	0x00000000
        /*0194*/ 	.short	0x010a
        /*0196*/ 	.byte	0x2d
	.zero		1


	//   ....[15]....
        /*0198*/ 	.word	0x00001970
        /*019c*/ 	.word	0x00000003
        /*01a0*/ 	.word	0x00000000
        /*01a4*/ 	.short	0x010a
        /*01a6*/ 	.byte	0x3f
	.zero		1


	//   ....[16]....
        /*01a8*/ 	.word	0x000019d0
        /*01ac*/ 	.word	0x00000003
        /*01b0*/ 	.word	0x00000000
        /*01b4*/ 	.short	0x010a
        /*01b6*/ 	.byte	0x3f
	.zero		1


	//   ....[17]....
        /*01b8*/ 	.word	0x00001c30
        /*01bc*/ 	.word	0x000000ff
        /*01c0*/ 	.word	0x00000000
        /*01c4*/ 	.short	0x010a
        /*01c6*/ 	.byte	0x04
	.zero		1


	//   ....[18]....
        /*01c8*/ 	.word	0x00001c70
        /*01cc*/ 	.word	0x000000ff
        /*01d0*/ 	.word	0x00000000
        /*01d4*/ 	.short	0x010a
        /*01d6*/ 	.byte	0x04
	.zero		1


	//   ....[19]....
        /*01d8*/ 	.word	0x00001de0
        /*01dc*/ 	.word	0x00000004
        /*01e0*/ 	.word	0x00000000
        /*01e4*/ 	.short	0x0101
        /*01e6*/ 	.byte	0x3f
	.zero		1


	//   ....[20]....
        /*01e8*/ 	.word	0x00001ee0
        /*01ec*/ 	.word	0x0000009e
        /*01f0*/ 	.word	0x00000000
        /*01f4*/ 	.short	0x0101
        /*01f6*/ 	.byte	0x32
	.zero		1


	//   ....[21]....
        /*01f8*/ 	.word	0x00001fd0
        /*01fc*/ 	.word	0x00000000
        /*0200*/ 	.word	0x00000000
        /*0204*/ 	.short	0x0101
        /*0206*/ 	.byte	0x3f
	.zero		1


	//   ....[22]....
        /*0208*/ 	.word	0x00002090
        /*020c*/ 	.word	0x0000009d
        /*0210*/ 	.word	0x00000010
        /*0214*/ 	.short	0x010a
        /*0216*/ 	.byte	0x2d
	.zero		1


	//   ....[23]....
        /*0218*/ 	.word	0x000084f0
        /*021c*/ 	.word	0x000000a0
        /*0220*/ 	.word	0x00000000
        /*0224*/ 	.short	0x0101
        /*0226*/ 	.byte	0x32
	.zero		1


	//   ....[24]....
        /*0228*/ 	.word	0x00008f30
        /*022c*/ 	.word	0x0000000c
        /*0230*/ 	.word	0x00000020
        /*0234*/ 	.short	0x010a
        /*0236*/ 	.byte	0x3f
	.zero		1


	//   ....[25]....
        /*0238*/ 	.word	0x000092f0
        /*023c*/ 	.word	0x00000003
        /*0240*/ 	.word	0x00000078
        /*0244*/ 	.short	0x0101
        /*0246*/ 	.byte	0x3f
	.zero		1


	//   ....[26]....
        /*0248*/ 	.word	0x00009a80
        /*024c*/ 	.word	0x00000007
        /*0250*/ 	.word	0x00000000
        /*0254*/ 	.short	0x010a
        /*0256*/ 	.byte	0x3f
	.zero		1


	//   ....[27]....
        /*0258*/ 	.word	0x00009b00
        /*025c*/ 	.word	0x00000009
        /*0260*/ 	.word	0x00000000
        /*0264*/ 	.short	0x010a
        /*0266*/ 	.byte	0x3f
	.zero		1


	//   ....[28]....
        /*0268*/ 	.word	0x00009b90
        /*026c*/ 	.word	0x00000006
        /*0270*/ 	.word	0x00000000
        /*0274*/ 	.short	0x010a
        /*0276*/ 	.byte	0x3f
	.zero		1


	//   ....[29]....
        /*0278*/ 	.word	0x00009c20
        /*027c*/ 	.word	0x00000003
        /*0280*/ 	.word	0x00000000
        /*0284*/ 	.short	0x010a
        /*0286*/ 	.byte	0x3f
	.zero		1


	//   ....[30]....
        /*0288*/ 	.word	0x00009c80
        /*028c*/ 	.word	0x0000009f
        /*0290*/ 	.word	0x00000000
        /*0294*/ 	.short	0x010a
        /*0296*/ 	.byte	0x3f
	.zero		1


	//   ....[31]....
        /*0298*/ 	.word	0x00009cd0
        /*029c*/ 	.word	0x00000003
        /*02a0*/ 	.word	0x00000000
        /*02a4*/ 	.short	0x010a
        /*02a6*/ 	.byte	0x3f
	.zero		1


	//   ....[32]....
        /*02a8*/ 	.word	0x00009d30
        /*02ac*/ 	.word	0x00000005
        /*02b0*/ 	.word	0x00000000
        /*02b4*/ 	.short	0x010a
        /*02b6*/ 	.byte	0x3f
	.zero		1


	//   ....[33]....
        /*02b8*/ 	.word	0x00009d80
        /*02bc*/ 	.word	0x0000009f
        /*02c0*/ 	.word	0x00000010
        /*02c4*/ 	.short	0x010a
        /*02c6*/ 	.byte	0x3f
	.zero		1


	//   ....[34]....
        /*02c8*/ 	.word	0x00009e50
        /*02cc*/ 	.word	0x0000000c
        /*02d0*/ 	.word	0x00000020
        /*02d4*/ 	.short	0x010a
        /*02d6*/ 	.byte	0x3f
	.zero		1


	//   ....[35]....
        /*02d8*/ 	.word	0x00009f20
        /*02dc*/ 	.word	0x00000007
        /*02e0*/ 	.word	0x00000000
        /*02e4*/ 	.short	0x010a
        /*02e6*/ 	.byte	0x3f
	.zero		1


	//   ....[36]....
        /*02e8*/ 	.word	0x00009f70
        /*02ec*/ 	.word	0x00000009
        /*02f0*/ 	.word	0x00000000
        /*02f4*/ 	.short	0x010a
        /*02f6*/ 	.byte	0x3f
	.zero		1


	//   ....[37]....
        /*02f8*/ 	.word	0x00009fc0
        /*02fc*/ 	.word	0x00000006
        /*0300*/ 	.word	0x00000000
        /*0304*/ 	.short	0x010a
        /*0306*/ 	.byte	0x3f
	.zero		1


	//----- nvinfo : EIATTR_NUM_MBARRIERS
	.align		4
.L_35:
        /*0308*/ 	.byte	0x03, 0x38
        /*030a*/ 	.short	0x000e


	//----- nvinfo : EIATTR_EXIT_INSTR_OFFSETS
	.align		4
        /*030c*/ 	.byte	0x04, 0x1c
        /*030e*/ 	.short	(.L_37 - .L_36)


	//   ....[0]....
.L_36:
        /*0310*/ 	.word	0x00001490


	//   ....[1]....
        /*0314*/ 	.word	0x000014f0


	//   ....[2]....
        /*0318*/ 	.word	0x00008c00


	//   ....[3]....
        /*031c*/ 	.word	0x00008c30


	//   ....[4]....
        /*0320*/ 	.word	0x00009c70


	//----- nvinfo : EIATTR_MAX_THREADS
	.align		4
.L_37:
        /*0324*/ 	.byte	0x04, 0x05
        /*0326*/ 	.short	(.L_39 - .L_38)
.L_38:
        /*0328*/ 	.word	0x00000180
        /*032c*/ 	.word	0x00000001
        /*0330*/ 	.word	0x00000001


	//----- nvinfo : EIATTR_CRS_STACK_SIZE
	.align		4
.L_39:
        /*0334*/ 	.byte	0x04, 0x1e
        /*0336*/ 	.short	(.L_41 - .L_40)
.L_40:
        /*0338*/ 	.word	0x00000000


	//----- nvinfo : EIATTR_CBANK_PARAM_SIZE
	.align		4
.L_41:
        /*033c*/ 	.byte	0x03, 0x19
        /*033e*/ 	.short	0x0470


	//----- nvinfo : EIATTR_PARAM_CBANK
	.align		4
        /*0340*/ 	.byte	0x04, 0x0a
        /*0342*/ 	.short	(.L_43 - .L_42)
	.align		4
.L_42:
        /*0344*/ 	.word	index@(.nv.constant0._ZN7cutlass13device_kernelINS_4gemm6kernel13GemmUniversalIN4cute5tupleIJiiiiEEENS1_10collective13CollectiveMmaINS1_34MainloopSm90TmaGmmaWarpSpecializedILi4ENS5_IJNS4_1CILi2EEENSA_ILi1EEESC_EEENS1_32KernelTmaWarpSpecializedPingpongEEENS5_IJNSA_ILi64EEENSA_ILi256EEESG_EEEaNS5_IJlSC_lEEEaSJ_NS4_8TiledMMAINS4_8MMA_AtomIJNS4_4SM904GMMA27MMA_64x256x32_S32S8S8_SS_TNEEEENS4_6LayoutINS5_IJSC_SC_SC_EEENS5_IJNSA_ILi0EEESS_SS_EEEEENS5_IJNS4_10UnderscoreESV_SV_EEEEENS4_13SM90_TMA_LOADENS4_14ComposedLayoutINS4_7SwizzleILi2ELi4ELi3EEENS4_18smem_ptr_flag_bitsILi8EEENSQ_INS5_IJNSA_ILi8EEESG_EEENS5_IJSG_SC_EEEEEEEvNS4_8identityENS4_23SM90_TMA_LOAD_MULTICASTES18_vS19_EENS_8epilogue10collective6detail29Sm90TmaWarpSpecializedAdapterINS1D_15DefaultEpilogueIaSJ_SJ_NS1C_6thread17LinearCombinationIaLi1EiiLNS1H_9ScaleType4KindE0ELNS_15FloatRoundStyleE2EaEENS1_15EpilogueDefaultEEEEEvvEEEEvNT_6ParamsE)
        /*0348*/ 	.short	0x0210
        /*034a*/ 	.short	0x0470


	//----- nvinfo : EIATTR_SW_WAR
	.align		4
.L_43:
        /*034c*/ 	.byte	0x04, 0x36
        /*034e*/ 	.short	(.L_45 - .L_44)
.L_44:
        /*0350*/ 	.word	0x00000008
.L_45:


//--------------------- .nv.callgraph             --------------------------
	.section	.nv.callgraph,"",@"SHT_CUDA_CALLGRAPH"
	.align	4
	.sectionentsize	8
	.align		4
        /*0000*/ 	.word	0x00000000
	.align		4
        /*0004*/ 	.word	0xffffffff
	.align		4
        /*0008*/ 	.word	index@(_ZN7cutlass13device_kernelINS_4gemm6kernel13GemmUniversalIN4cute5tupleIJiiiiEEENS1_10collective13CollectiveMmaINS1_34MainloopSm90TmaGmmaWarpSpecializedILi4ENS5_IJNS4_1CILi2EEENSA_ILi1EEESC_EEENS1_32KernelTmaWarpSpecializedPingpongEEENS5_IJNSA_ILi64EEENSA_ILi256EEESG_EEEaNS5_IJlSC_lEEEaSJ_NS4_8TiledMMAINS4_8MMA_AtomIJNS4_4SM904GMMA27MMA_64x256x32_S32S8S8_SS_TNEEEENS4_6LayoutINS5_IJSC_SC_SC_EEENS5_IJNSA_ILi0EEESS_SS_EEEEENS5_IJNS4_10UnderscoreESV_SV_EEEEENS4_13SM90_TMA_LOADENS4_14ComposedLayoutINS4_7SwizzleILi2ELi4ELi3EEENS4_18smem_ptr_flag_bitsILi8EEENSQ_INS5_IJNSA_ILi8EEESG_EEENS5_IJSG_SC_EEEEEEEvNS4_8identityENS4_23SM90_TMA_LOAD_MULTICASTES18_vS19_EENS_8epilogue10collective6detail29Sm90TmaWarpSpecializedAdapterINS1D_15DefaultEpilogueIaSJ_SJ_NS1C_6thread17LinearCombinationIaLi1EiiLNS1H_9ScaleType4KindE0ELNS_15FloatRoundStyleE2EaEENS1_15EpilogueDefaultEEEEEvvEEEEvNT_6ParamsE)
	.align		4
        /*000c*/ 	.word	index@(__assertfail)
	.align		4
        /*0010*/ 	.word	0x00000000
	.align		4
        /*0014*/ 	.word	0xfffffffe
	.align		4
        /*0018*/ 	.word	0x00000000
	.align		4
        /*001c*/ 	.word	0xfffffffd
	.align		4
        /*0020*/ 	.word	0x00000000
	.align		4
        /*0024*/ 	.word	0xfffffffc


//--------------------- .nv.constant4             --------------------------
	.section	.nv.constant4,"a",@progbits
	.align	8
	.align		8
.nv.constant4:
        /*0000*/ 	.dword	__assertfail
	.align		8
        /*0008*/ 	.dword	__unnamed_1
	.align		8
        /*0010*/ 	.dword	_ZN39_INTERNAL_f071bb29_4_k_cu_1fac0c2c_53224cuda3std3__45__cpo5beginE
	.align		8
        /*0018*/ 	.dword	_ZN39_INTERNAL_f071bb29_4_k_cu_1fac0c2c_53224cuda3std3__45__cpo3endE
	.align		8
        /*0020*/ 	.dword	_ZN39_INTERNAL_f071bb29_4_k_cu_1fac0c2c_53224cuda3std3__45__cpo6cbeginE
	.align		8
        /*0028*/ 	.dword	_ZN39_INTERNAL_f071bb29_4_k_cu_1fac0c2c_53224cuda3std3__45__cpo4cendE
	.align		8
        /*0030*/ 	.dword	_ZN39_INTERNAL_f071bb29_4_k_cu_1fac0c2c_53224cuda3std3__441_GLOBAL__N__f071bb29_4_k_cu_1fac0c2c_53226ignoreE
	.align		8
        /*0038*/ 	.dword	_ZN39_INTERNAL_f071bb29_4_k_cu_1fac0c2c_53224cuda3std3__419piecewise_constructE
	.align		8
        /*0040*/ 	.dword	_ZN39_INTERNAL_f071bb29_4_k_cu_1fac0c2c_53224cuda3std3__48in_placeE
	.align		8
        /*0048*/ 	.dword	_ZN39_INTERNAL_f071bb29_4_k_cu_1fac0c2c_53224cuda3std6ranges3__45__cpo4swapE
	.align		8
        /*0050*/ 	.dword	_ZN39_INTERNAL_f071bb29_4_k_cu_1fac0c2c_53224cuda3std6ranges3__45__cpo9iter_moveE
	.align		8
        /*0058*/ 	.dword	_ZN39_INTERNAL_f071bb29_4_k_cu_1fac0c2c_53224cute7productE
	.align		8
        /*0060*/ 	.dword	_ZN39_INTERNAL_f071bb29_4_k_cu_1fac0c2c_53224cute1_E
	.align		8
        /*0068*/ 	.dword	$str$22
	.align		8
        /*0070*/ 	.dword	$str$23


//--------------------- .text._ZN7cutlass13device_kernelINS_4gemm6kernel13GemmUniversalIN4cute5tupleIJiiiiEEENS1_10collective13CollectiveMmaINS1_34MainloopSm90TmaGmmaWarpSpecializedILi4ENS5_IJNS4_1CILi2EEENSA_ILi1EEESC_EEENS1_32KernelTmaWarpSpecializedPingpongEEENS5_IJNSA_ILi64EEENSA_ILi256EEESG_EEEaNS5_IJlSC_lEEEaSJ_NS4_8TiledMMAINS4_8MMA_AtomIJNS4_4SM904GMMA27MMA_64x256x32_S32S8S8_SS_TNEEEENS4_6LayoutINS5_IJSC_SC_SC_EEENS5_IJNSA_ILi0EEESS_SS_EEEEENS5_IJNS4_10UnderscoreESV_SV_EEEEENS4_13SM90_TMA_LOADENS4_14ComposedLayoutINS4_7SwizzleILi2ELi4ELi3EEENS4_18smem_ptr_flag_bitsILi8EEENSQ_INS5_IJNSA_ILi8EEESG_EEENS5_IJSG_SC_EEEEEEEvNS4_8identityENS4_23SM90_TMA_LOAD_MULTICASTES18_vS19_EENS_8epilogue10collective6detail29Sm90TmaWarpSpecializedAdapterINS1D_15DefaultEpilogueIaSJ_SJ_NS1C_6thread17LinearCombinationIaLi1EiiLNS1H_9ScaleType4KindE0ELNS_15FloatRoundStyleE2EaEENS1_15EpilogueDefaultEEEEEvvEEEEvNT_6ParamsE --------------------------
	.section	.text._ZN7cutlass13device_kernelINS_4gemm6kernel13GemmUniversalIN4cute5tupleIJiiiiEEENS1_10collective13CollectiveMmaINS1_34MainloopSm90TmaGmmaWarpSpecializedILi4ENS5_IJNS4_1CILi2EEENSA_ILi1EEESC_EEENS1_32KernelTmaWarpSpecializedPingpongEEENS5_IJNSA_ILi64EEENSA_ILi256EEESG_EEEaNS5_IJlSC_lEEEaSJ_NS4_8TiledMMAINS4_8MMA_AtomIJNS4_4SM904GMMA27MMA_64x256x32_S32S8S8_SS_TNEEEENS4_6LayoutINS5_IJSC_SC_SC_EEENS5_IJNSA_ILi0EEESS_SS_EEEEENS5_IJNS4_10UnderscoreESV_SV_EEEEENS4_13SM90_TMA_LOADENS4_14ComposedLayoutINS4_7SwizzleILi2ELi4ELi3EEENS4_18smem_ptr_flag_bitsILi8EEENSQ_INS5_IJNSA_ILi8EEESG_EEENS5_IJSG_SC_EEEEEEEvNS4_8identityENS4_23SM90_TMA_LOAD_MULTICASTES18_vS19_EENS_8epilogue10collective6detail29Sm90TmaWarpSpecializedAdapterINS1D_15DefaultEpilogueIaSJ_SJ_NS1C_6thread17LinearCombinationIaLi1EiiLNS1H_9ScaleType4KindE0ELNS_15FloatRoundStyleE2EaEENS1_15EpilogueDefaultEEEEEvvEEEEvNT_6ParamsE,"ax",@progbits
	.align	128
.text._ZN7cutlass13device_kernelINS_4gemm6kernel13GemmUniversalIN4cute5tupleIJiiiiEEENS1_10collective13CollectiveMmaINS1_34MainloopSm90TmaGmmaWarpSpecializedILi4ENS5_IJNS4_1CILi2EEENSA_ILi1EEESC_EEENS1_32KernelTmaWarpSpecializedPingpongEEENS5_IJNSA_ILi64EEENSA_ILi256EEESG_EEEaNS5_IJlSC_lEEEaSJ_NS4_8TiledMMAINS4_8MMA_AtomIJNS4_4SM904GMMA27MMA_64x256x32_S32S8S8_SS_TNEEEENS4_6LayoutINS5_IJSC_SC_SC_EEENS5_IJNSA_ILi0EEESS_SS_EEEEENS5_IJNS4_10UnderscoreESV_SV_EEEEENS4_13SM90_TMA_LOADENS4_14ComposedLayoutINS4_7SwizzleILi2ELi4ELi3EEENS4_18smem_ptr_flag_bitsILi8EEENSQ_INS5_IJNSA_ILi8EEESG_EEENS5_IJSG_SC_EEEEEEEvNS4_8identityENS4_23SM90_TMA_LOAD_MULTICASTES18_vS19_EENS_8epilogue10collective6detail29Sm90TmaWarpSpecializedAdapterINS1D_15DefaultEpilogueIaSJ_SJ_NS1C_6thread17LinearCombinationIaLi1EiiLNS1H_9ScaleType4KindE0ELNS_15FloatRoundStyleE2EaEENS1_15EpilogueDefaultEEEEEvvEEEEvNT_6ParamsE:
        .type           _ZN7cutlass13device_kernelINS_4gemm6kernel13GemmUniversalIN4cute5tupleIJiiiiEEENS1_10collective13CollectiveMmaINS1_34MainloopSm90TmaGmmaWarpSpecializedILi4ENS5_IJNS4_1CILi2EEENSA_ILi1EEESC_EEENS1_32KernelTmaWarpSpecializedPingpongEEENS5_IJNSA_ILi64EEENSA_ILi256EEESG_EEEaNS5_IJlSC_lEEEaSJ_NS4_8TiledMMAINS4_8MMA_AtomIJNS4_4SM904GMMA27MMA_64x256x32_S32S8S8_SS_TNEEEENS4_6LayoutINS5_IJSC_SC_SC_EEENS5_IJNSA_ILi0EEESS_SS_EEEEENS5_IJNS4_10UnderscoreESV_SV_EEEEENS4_13SM90_TMA_LOADENS4_14ComposedLayoutINS4_7SwizzleILi2ELi4ELi3EEENS4_18smem_ptr_flag_bitsILi8EEENSQ_INS5_IJNSA_ILi8EEESG_EEENS5_IJSG_SC_EEEEEEEvNS4_8identityENS4_23SM90_TMA_LOAD_MULTICASTES18_vS19_EENS_8epilogue10collective6detail29Sm90TmaWarpSpecializedAdapterINS1D_15DefaultEpilogueIaSJ_SJ_NS1C_6thread17LinearCombinationIaLi1EiiLNS1H_9ScaleType4KindE0ELNS_15FloatRoundStyleE2EaEENS1_15EpilogueDefaultEEEEEvvEEEEvNT_6ParamsE,@function
        .size           _ZN7cutlass13device_kernelINS_4gemm6kernel13GemmUniversalIN4cute5tupleIJiiiiEEENS1_10collective13CollectiveMmaINS1_34MainloopSm90TmaGmmaWarpSpecializedILi4ENS5_IJNS4_1CILi2EEENSA_ILi1EEESC_EEENS1_32KernelTmaWarpSpecializedPingpongEEENS5_IJNSA_ILi64EEENSA_ILi256EEESG_EEEaNS5_IJlSC_lEEEaSJ_NS4_8TiledMMAINS4_8MMA_AtomIJNS4_4SM904GMMA27MMA_64x256x32_S32S8S8_SS_TNEEEENS4_6LayoutINS5_IJSC_SC_SC_EEENS5_IJNSA_ILi0EEESS_SS_EEEEENS5_IJNS4_10UnderscoreESV_SV_EEEEENS4_13SM90_TMA_LOADENS4_14ComposedLayoutINS4_7SwizzleILi2ELi4ELi3EEENS4_18smem_ptr_flag_bitsILi8EEENSQ_INS5_IJNSA_ILi8EEESG_EEENS5_IJSG_SC_EEEEEEEvNS4_8identityENS4_23SM90_TMA_LOAD_MULTICASTES18_vS19_EENS_8epilogue10collective6detail29Sm90TmaWarpSpecializedAdapterINS1D_15DefaultEpilogueIaSJ_SJ_NS1C_6thread17LinearCombinationIaLi1EiiLNS1H_9ScaleType4KindE0ELNS_15FloatRoundStyleE2EaEENS1_15EpilogueDefaultEEEEEvvEEEEvNT_6ParamsE,(.L_x_332 - _ZN7cutlass13device_kernelINS_4gemm6kernel13GemmUniversalIN4cute5tupleIJiiiiEEENS1_10collective13CollectiveMmaINS1_34MainloopSm90TmaGmmaWarpSpecializedILi4ENS5_IJNS4_1CILi2EEENSA_ILi1EEESC_EEENS1_32KernelTmaWarpSpecializedPingpongEEENS5_IJNSA_ILi64EEENSA_ILi256EEESG_EEEaNS5_IJlSC_lEEEaSJ_NS4_8TiledMMAINS4_8MMA_AtomIJNS4_4SM904GMMA27MMA_64x256x32_S32S8S8_SS_TNEEEENS4_6LayoutINS5_IJSC_SC_SC_EEENS5_IJNSA_ILi0EEESS_SS_EEEEENS5_IJNS4_10UnderscoreESV_SV_EEEEENS4_13SM90_TMA_LOADENS4_14ComposedLayoutINS4_7SwizzleILi2ELi4ELi3EEENS4_18smem_ptr_flag_bitsILi8EEENSQ_INS5_IJNSA_ILi8EEESG_EEENS5_IJSG_SC_EEEEEEEvNS4_8identityENS4_23SM90_TMA_LOAD_MULTICASTES18_vS19_EENS_8epilogue10collective6detail29Sm90TmaWarpSpecializedAdapterINS1D_15DefaultEpilogueIaSJ_SJ_NS1C_6thread17LinearCombinationIaLi1EiiLNS1H_9ScaleType4KindE0ELNS_15FloatRoundStyleE2EaEENS1_15EpilogueDefaultEEEEEvvEEEEvNT_6ParamsE)
        .other          _ZN7cutlass13device_kernelINS_4gemm6kernel13GemmUniversalIN4cute5tupleIJiiiiEEENS1_10collective13CollectiveMmaINS1_34MainloopSm90TmaGmmaWarpSpecializedILi4ENS5_IJNS4_1CILi2EEENSA_ILi1EEESC_EEENS1_32KernelTmaWarpSpecializedPingpongEEENS5_IJNSA_ILi64EEENSA_ILi256EEESG_EEEaNS5_IJlSC_lEEEaSJ_NS4_8TiledMMAINS4_8MMA_AtomIJNS4_4SM904GMMA27MMA_64x256x32_S32S8S8_SS_TNEEEENS4_6LayoutINS5_IJSC_SC_SC_EEENS5_IJNSA_ILi0EEESS_SS_EEEEENS5_IJNS4_10UnderscoreESV_SV_EEEEENS4_13SM90_TMA_LOADENS4_14ComposedLayoutINS4_7SwizzleILi2ELi4ELi3EEENS4_18smem_ptr_flag_bitsILi8EEENSQ_INS5_IJNSA_ILi8EEESG_EEENS5_IJSG_SC_EEEEEEEvNS4_8identityENS4_23SM90_TMA_LOAD_MULTICASTES18_vS19_EENS_8epilogue10collective6detail29Sm90TmaWarpSpecializedAdapterINS1D_15DefaultEpilogueIaSJ_SJ_NS1C_6thread17LinearCombinationIaLi1EiiLNS1H_9ScaleType4KindE0ELNS_15FloatRoundStyleE2EaEENS1_15EpilogueDefaultEEEEEvvEEEEvNT_6ParamsE,@"STO_CUDA_ENTRY STV_DEFAULT"
_ZN7cutlass13device_kernelINS_4gemm6kernel13GemmUniversalIN4cute5tupleIJiiiiEEENS1_10collective13CollectiveMmaINS1_34MainloopSm90TmaGmmaWarpSpecializedILi4ENS5_IJNS4_1CILi2EEENSA_ILi1EEESC_EEENS1_32KernelTmaWarpSpecializedPingpongEEENS5_IJNSA_ILi64EEENSA_ILi256EEESG_EEEaNS5_IJlSC_lEEEaSJ_NS4_8TiledMMAINS4_8MMA_AtomIJNS4_4SM904GMMA27MMA_64x256x32_S32S8S8_SS_TNEEEENS4_6LayoutINS5_IJSC_SC_SC_EEENS5_IJNSA_ILi0EEESS_SS_EEEEENS5_IJNS4_10UnderscoreESV_SV_EEEEENS4_13SM90_TMA_LOADENS4_14ComposedLayoutINS4_7SwizzleILi2ELi4ELi3EEENS4_18smem_ptr_flag_bitsILi8EEENSQ_INS5_IJNSA_ILi8EEESG_EEENS5_IJSG_SC_EEEEEEEvNS4_8identityENS4_23SM90_TMA_LOAD_MULTICASTES18_vS19_EENS_8epilogue10collective6detail29Sm90TmaWarpSpecializedAdapterINS1D_15DefaultEpilogueIaSJ_SJ_NS1C_6thread17LinearCombinationIaLi1EiiLNS1H_9ScaleType4KindE0ELNS_15FloatRoundStyleE2EaEENS1_15EpilogueDefaultEEEEEvvEEEEvNT_6ParamsE:
[----:B------:R-:W0:Y:S01]  /*0000*/  LDC R1, c[0x0][0x28] ;  /* 0x00000a00ff017b82 */ /* 0x000e220000000800 */
[----:B------:R-:W1:Y:S01]  /*0010*/  S2R R3, SR_TID.X ;  /* 0x0000000000037919 */ /* 0x000e620000002100 */
[----:B------:R-:W-:Y:S01]  /*0020*/  ELECT P0, URZ, PT ;  /* 0x00000000003f782f */ /* 0x000fe20003800000 */
[----:B------:R-:W-:Y:S01]  /*0030*/  BSSY B0, `(.L_x_0) ;  /* 0x0000014000007945 */ /* 0x000fe20003800000 */
[--C-:B-1----:R-:W-:Y:S02]  /*0040*/  SHF.R.U32.HI R0, RZ, 0x5, R3.reuse ;  /* 0x00000005ff007819 */ /* 0x102fe40000011603 */
[----:B------:R-:W-:-:S03]  /*0050*/  SHF.R.U32.HI R5, RZ, 0x7, R3 ;  /* 0x00000007ff057819 */ /* 0x000fc60000011603 */
[----:B------:R-:W1:Y:S02]  /*0060*/  SHFL.IDX PT, R2, R0, RZ, 0x1f ;  /* 0x00001fff00027589 */ /* 0x000e6400000e0000 */
[----:B-1----:R-:W-:Y:S02]  /*0070*/  R2UR UR6, R2 ;  /* 0x00000000020672ca */ /* 0x002fe400000e0000 */
[----:B------:R1:W2:Y:S11]  /*0080*/  SHFL.IDX PT, R2, R5, RZ, 0x1f ;  /* 0x00001fff05027589 */ /* 0x0002b600000e0000 */
[----:B------:R-:W-:-:S02]  /*0090*/  USHF.R.S32.HI UR4, URZ, 0x1f, UR6 ;  /* 0x0000001f3f047899 */ /* 0x000fc40008011406 */
[----:B------:R-:W-:Y:S02]  /*00a0*/  ISETP.NE.OR P0, PT, RZ, UR6, !P0 ;  /* 0x00000006ff007c0c */ /* 0x000fe4000c705670 */
[----:B------:R-:W-:-:S04]  /*00b0*/  ULEA.HI UR4, UR4, UR6, URZ, 0x2 ;  /* 0x0000000604047291 */ /* 0x000fc8000f8f103f */
[----:B------:R-:W-:-:S04]  /*00c0*/  ULOP3.LUT UR4, UR4, 0xfffffffc, URZ, 0xc0, !UPT ;  /* 0xfffffffc04047892 */ /* 0x000fc8000f8ec03f */
[----:B------:R-:W-:-:S03]  /*00d0*/  UIADD3 UR6, UR6, -UR4, URZ ;  /* 0x8000000406067290 */ /* 0x000fc6000fffe03f */
[----:B012---:R-:W-:Y:S09]  /*00e0*/  @P0 BRA `(.L_x_1) ;  /* 0x0000000000200947 */ /* 0x007ff20003800000 */
[----:B------:R-:W-:Y:S02]  /*00f0*/  ULDC.64 UR4, c[0x0][0x198] ;  /* 0x0000660000047ab9 */ /* 0x000fe40000000a00 */
[----:B------:R-:W-:Y:S02]  /*0100*/  UIADD3 UR8, UP0, UR4, 0xf0, URZ ;  /* 0x000000f004087890 */ /* 0x000fe4000ff1e03f */
[----:B------:R-:W-:Y:S02]  /*0110*/  UIADD3 UR4, UP1, UR4, 0x1f0, URZ ;  /* 0x000001f004047890 */ /* 0x000fe4000ff3e03f */
[----:B------:R-:W-:Y:S02]  /*0120*/  UIADD3.X UR9, URZ, UR5, URZ, UP0, !UPT ;  /* 0x000000053f097290 */ /* 0x000fe400087fe43f */
[----:B------:R-:W-:-:S07]  /*0130*/  UIADD3.X UR5, URZ, UR5, URZ, UP1, !UPT ;  /* 0x000000053f057290 */ /* 0x000fce0008ffe43f */
[----:B------:R0:W-:Y:S02]  /*0140*/  UTMACCTL.PF [UR8] ;  /* 0x00000000080079b9 */ /* 0x0001e40008040000 */
[----:B------:R0:W-:Y:S02]  /*0150*/  UTMACCTL.PF [UR4] ;  /* 0x00000000040079b9 */ /* 0x0001e40008040000 */
[----:B0-----:R-:W-:Y:S01]  /*0160*/  NOP ;  /* 0x0000000000007918 */ /* 0x001fe20000000000 */
.L_x_1:
[----:B------:R-:W-:Y:S05]  /*0170*/  BSYNC B0 ;  /* 0x0000000000007941 */ /* 0x000fea0003800000 */
.L_x_0:
[----:B------:R-:W0:Y:S01]  /*0180*/  SHFL.IDX PT, R6, R0, RZ, 0x1f ;  /* 0x00001fff00067589 */ /* 0x000e2200000e0000 */
[----:B------:R-:W-:Y:S01]  /*0190*/  R2UR UR19, R2 ;  /* 0x00000000021372ca */ /* 0x000fe200000e0000 */
[----:B------:R-:W-:-:S04]  /*01a0*/  UISETP.NE.AND UP0, UPT, UR6, 0x3, UPT ;  /* 0x000000030600788c */ /* 0x000fc8000bf05270 */
[----:B------:R-:W-:-:S08]  /*01b0*/  UISETP.EQ.OR UP0, UPT, UR6, URZ, !UP0 ;  /* 0x0000003f0600728c */ /* 0x000fd0000c702670 */
[----:B------:R-:W-:Y:S02]  /*01c0*/  UIADD3 UR14, UR19, -0x1, URZ ;  /* 0xffffffff130e7890 */ /* 0x000fe4000fffe03f */
[----:B------:R-:W-:Y:S02]  /*01d0*/  UISETP.EQ.AND UP0, UPT, UR19, URZ, UP0 ;  /* 0x0000003f1300728c */ /* 0x000fe40008702270 */
[----:B------:R-:W-:Y:S02]  /*01e0*/  UISETP.GE.U32.AND UP1, UPT, UR14, 0x2, UPT ;  /* 0x000000020e00788c */ /* 0x000fe4000bf26070 */
[----:B------:R-:W-:Y:S01]  /*01f0*/  USEL UR40, URZ, 0x1, !UP0 ;  /* 0x000000013f287887 */ /* 0x000fe2000c000000 */
[----:B0-----:R-:W-:-:S03]  /*0200*/  ISETP.NE.AND P0, PT, R6, RZ, PT ;  /* 0x000000ff0600720c */ /* 0x001fc60003f05270 */
[----:B------:R-:W-:-:S10]  /*0210*/  USEL UR40, UR40, 0x2, UP1 ;  /* 0x0000000228287887 */ /* 0x000fd40008800000 */
[----:B------:R-:W-:Y:S05]  /*0220*/  @P0 BRA `(.L_x_2) ;  /* 0x0000000000580947 */ /* 0x000fea0003800000 */
[----:B------:R-:W0:Y:S01]  /*0230*/  S2UR UR7, SR_CgaCtaId ;  /* 0x00000000000779c3 */ /* 0x000e220000008800 */
[----:B------:R-:W-:Y:S01]  /*0240*/  UMOV UR4, 0x400 ;  /* 0x0000040000047882 */ /* 0x000fe20000000000 */
[----:B------:R-:W-:Y:S01]  /*0250*/  UMOV UR5, 0x1 ;  /* 0x0000000100057882 */ /* 0x000fe20000000000 */
[----:B------:R-:W-:Y:S01]  /*0260*/  UMOV UR8, 0x2 ;  /* 0x0000000200087882 */ /* 0x000fe20000000000 */
[----:B------:R-:W-:Y:S01]  /*0270*/  ELECT P0, URZ, PT ;  /* 0x00000000003f782f */ /* 0x000fe20003800000 */
[----:B------:R-:W-:-:S04]  /*0280*/  UIADD3 UR8, -UR8, 0x100000, URZ ;  /* 0x0010000008087890 */ /* 0x000fc8000fffe13f */
[----:B------:R-:W-:Y:S02]  /*0290*/  USHF.L.U32 UR9, UR8, 0xb, URZ ;  /* 0x0000000b08097899 */ /* 0x000fe4000800063f */
[----:B------:R-:W-:Y:S02]  /*02a0*/  USHF.L.U32 UR8, UR8, 0x1, URZ ;  /* 0x0000000108087899 */ /* 0x000fe4000800063f */
[----:B0-----:R-:W-:Y:S02]  /*02b0*/  ULEA UR7, UR7, UR4, 0x18 ;  /* 0x0000000407077291 */ /* 0x001fe4000f8ec03f */
[----:B------:R-:W-:-:S04]  /*02c0*/  UIADD3 UR4, -UR5, 0x100000, URZ ;  /* 0x0010000005047890 */ /* 0x000fc8000fffe13f */
[----:B------:R-:W-:Y:S02]  /*02d0*/  USHF.L.U32 UR5, UR4, 0xb, URZ ;  /* 0x0000000b04057899 */ /* 0x000fe4000800063f */
[----:B------:R-:W-:Y:S01]  /*02e0*/  USHF.L.U32 UR4, UR4, 0x1, URZ ;  /* 0x0000000104047899 */ /* 0x000fe2000800063f */
[----:B------:R-:W0:Y:S11]  /*02f0*/  FENCE.VIEW.ASYNC.S ;  /* 0x00000000000073c6 */ /* 0x000e360000000000 */
[----:B0-----:R0:W1:Y:S01]  /*0300*/  SYNCS.EXCH.64 URZ, [UR7], UR4 ;  /* 0x00000004073f75b2 */ /* 0x0010620008000100 */
[----:B------:R0:W2:Y:S01]  /*0310*/  SYNCS.EXCH.64 URZ, [UR7+0x20], UR8 ;  /* 0x00002008073f75b2 */ /* 0x0000a20008000100 */
[----:B------:R0:W3:Y:S01]  /*0320*/  SYNCS.EXCH.64 URZ, [UR7+0x8], UR4 ;  /* 0x00000804073f75b2 */ /* 0x0000e20008000100 */
[----:B------:R0:W4:Y:S01]  /*0330*/  SYNCS.EXCH.64 URZ, [UR7+0x28], UR8 ;  /* 0x00002808073f75b2 */ /* 0x0001220008000100 */
[----:B------:R0:W0:Y:S01]  /*0340*/  SYNCS.EXCH.64 URZ, [UR7+0x10], UR4 ;  /* 0x00001004073f75b2 */ /* 0x0000220008000100 */
[----:B------:R0:W0:Y:S01]  /*0350*/  SYNCS.EXCH.64 URZ, [UR7+0x30], UR8 ;  /* 0x00003008073f75b2 */ /* 0x0000220008000100 */
[----:B------:R0:W0:Y:S01]  /*0360*/  SYNCS.EXCH.64 URZ, [UR7+0x18], UR4 ;  /* 0x00001804073f75b2 */ /* 0x0000220008000100 */
[----:B------:R0:W0:Y:S01]  /*0370*/  SYNCS.EXCH.64 URZ, [UR7+0x38], UR8 ;  /* 0x00003808073f75b2 */ /* 0x0000220008000100 */
[----:B------:R-:W-:Y:S01]  /*0380*/  NOP ;  /* 0x0000000000007918 */ /* 0x000fe20000000000 */
.L_x_2:
[----:B------:R-:W5:Y:S01]  /*0390*/  S2UR UR15, SR_CTAID.X ;  /* 0x00000000000f79c3 */ /* 0x000f620000002500 */
[----:B------:R-:W-:Y:S01]  /*03a0*/  SHF.R.S32.HI R2, RZ, 0x1f, R3 ;  /* 0x0000001fff027819 */ /* 0x000fe20000011403 */
[----:B------:R-:W1:Y:S01]  /*03b0*/  SHFL.IDX PT, R7, R0, RZ, 0x1f ;  /* 0x00001fff00077589 */ /* 0x000e6200000e0000 */
[----:B------:R-:W-:Y:S02]  /*03c0*/  ELECT P0, URZ, PT ;  /* 0x00000000003f782f */ /* 0x000fe40003800000 */
[----:B------:R-:W-:Y:S01]  /*03d0*/  SHF.R.S32.HI R11, RZ, 0x1f, R6 ;  /* 0x0000001fff0b7819 */ /* 0x000fe20000011406 */
[----:B0-----:R-:W-:Y:S01]  /*03e0*/  ULDC UR4, c[0x0][0x150] ;  /* 0x0000540000047ab9 */ /* 0x001fe20000000800 */
[----:B------:R-:W-:Y:S01]  /*03f0*/  LEA.HI R2, R2, R3, RZ, 0x7 ;  /* 0x0000000302027211 */ /* 0x000fe200078f38ff */
[----:B------:R-:W0:Y:S01]  /*0400*/  SHFL.IDX PT, R8, R0, RZ, 0x1f ;  /* 0x00001fff00087589 */ /* 0x000e2200000e0000 */
[----:B------:R-:W2:Y:S01]  /*0410*/  S2UR UR8, SR_CTAID.Y ;  /* 0x00000000000879c3 */ /* 0x000ea20000002600 */
[----:B------:R-:W-:-:S02]  /*0420*/  ELECT P1, URZ, PT ;  /* 0x00000000003f782f */ /* 0x000fc40003820000 */
[----:B------:R-:W-:Y:S01]  /*0430*/  LOP3.LUT R2, R2, 0xffffff80, RZ, 0xc0, !PT ;  /* 0xffffff8002027812 */ /* 0x000fe200078ec0ff */
[----:B------:R-:W-:Y:S01]  /*0440*/  ULDC UR7, c[0x0][0x144] ;  /* 0x0000510000077ab9 */ /* 0x000fe20000000800 */
[----:B------:R-:W-:Y:S01]  /*0450*/  LEA.HI R11, R11, R6, RZ, 0x2 ;  /* 0x000000060b0b7211 */ /* 0x000fe200078f10ff */
[----:B------:R-:W-:Y:S01]  /*0460*/  UMOV UR18, 0x80 ;  /* 0x0000008000127882 */ /* 0x000fe20000000000 */
[----:B------:R-:W-:Y:S01]  /*0470*/  NOP ;  /* 0x0000000000007918 */ /* 0x000fe20000000000 */
[----:B------:R-:W-:Y:S01]  /*0480*/  IMAD.IADD R4, R3, 0x1, -R2 ;  /* 0x0000000103047824 */ /* 0x000fe200078e0a02 */
[----:B------:R-:W-:Y:S01]  /*0490*/  LOP3.LUT R11, R11, 0x3ffffffc, RZ, 0xc0, !PT ;  /* 0x3ffffffc0b0b7812 */ /* 0x000fe200078ec0ff */
[----:B------:R-:W-:Y:S01]  /*04a0*/  NOP ;  /* 0x0000000000007918 */ /* 0x000fe20000000000 */
[----:B------:R-:W-:Y:S01]  /*04b0*/  ULDC UR17, c[0x0][0x148] ;  /* 0x0000520000117ab9 */ /* 0x000fe20000000800 */
[----:B------:R-:W-:Y:S01]  /*04c0*/  IMAD.MOV.U32 R152, RZ, RZ, 0x1 ;  /* 0x00000001ff987424 */ /* 0x000fe200078e00ff */
[----:B------:R-:W-:Y:S01]  /*04d0*/  SHF.R.S32.HI R9, RZ, 0x1f, R4 ;  /* 0x0000001fff097819 */ /* 0x000fe20000011404 */
[----:B------:R-:W-:Y:S01]  /*04e0*/  IMAD.IADD R11, R6, 0x1, -R11 ;  /* 0x00000001060b7824 */ /* 0x000fe200078e0a0b */
[----:B------:R-:W-:-:S02]  /*04f0*/  ISETP.NE.AND P2, PT, RZ, UR19, PT ;  /* 0x00000013ff007c0c */ /* 0x000fc4000bf45270 */
[----:B-----5:R-:W-:Y:S02]  /*0500*/  I2FP.F32.U32 R10, UR15 ;  /* 0x0000000f000a7c45 */ /* 0x020fe40008201000 */
[----:B------:R-:W-:Y:S02]  /*0510*/  LEA.HI R2, R9, R4, RZ, 0x3 ;  /* 0x0000000409027211 */ /* 0x000fe400078f18ff */
[----:B-1----:R-:W-:Y:S01]  /*0520*/  ISETP.NE.OR P0, PT, R7, RZ, !P0 ;  /* 0x000000ff0700720c */ /* 0x002fe20004705670 */
[----:B------:R-:W-:Y:S01]  /*0530*/  FMUL R10, R10, UR4 ;  /* 0x000000040a0a7c20 */ /* 0x000fe20008400000 */
[--C-:B------:R-:W-:Y:S01]  /*0540*/  SHF.R.S32.HI R7, RZ, 0x3, R2.reuse ;  /* 0x00000003ff077819 */ /* 0x100fe20000011402 */
[----:B------:R-:W-:Y:S01]  /*0550*/  ULDC UR4, c[0x0][0x154] ;  /* 0x0000550000047ab9 */ /* 0x000fe20000000800 */
[----:B------:R-:W-:Y:S02]  /*0560*/  SHF.R.S32.HI R2, RZ, 0x1f, R2 ;  /* 0x0000001fff027819 */ /* 0x000fe40000011402 */
[----:B0-----:R-:W-:Y:S01]  /*0570*/  ISETP.NE.OR P1, PT, R8, RZ, !P1 ;  /* 0x000000ff0800720c */ /* 0x001fe20004f25670 */
[----:B------:R-:W0:Y:S01]  /*0580*/  F2I.U32.TRUNC.NTZ R10, R10 ;  /* 0x0000000a000a7305 */ /* 0x000e22000020f000 */
[----:B------:R-:W-:Y:S01]  /*0590*/  LEA.HI R2, R2, R7, RZ, 0x2 ;  /* 0x0000000702027211 */ /* 0x000fe200078f10ff */
[----:B------:R1:W1:Y:S01]  /*05a0*/  SHFL.IDX PT, R8, R5, RZ, 0x1f ;  /* 0x00001fff05087589 */ /* 0x00026200000e0000 */
[----:B--2---:R-:W-:-:S02]  /*05b0*/  I2FP.F32.U32 R0, UR8 ;  /* 0x0000000800007c45 */ /* 0x004fc40008201000 */
[----:B------:R-:W-:Y:S01]  /*05c0*/  LOP3.LUT R2, R2, 0xfffffffc, RZ, 0xc0, !PT ;  /* 0xfffffffc02027812 */ /* 0x000fe200078ec0ff */
[----:B------:R-:W-:Y:S02]  /*05d0*/  VOTEU.ALL UP0, P0 ;  /* 0x00000000003f7886 */ /* 0x000fe40000000000 */
[----:B------:R-:W-:Y:S02]  /*05e0*/  FMUL R6, R0, UR4 ;  /* 0x0000000400067c20 */ /* 0x000fe40008400000 */
[----:B------:R-:W-:Y:S01]  /*05f0*/  IMAD.IADD R2, R7, 0x1, -R2 ;  /* 0x0000000107027824 */ /* 0x000fe200078e0a02 */
[----:B------:R-:W2:Y:S01]  /*0600*/  @!UP0 S2UR UR11, SR_CgaCtaId ;  /* 0x00000000000b89c3 */ /* 0x000ea20000008800 */
[----:B------:R-:W-:Y:S01]  /*0610*/  VOTEU.ALL UP1, P1 ;  /* 0x00000000003f7886 */ /* 0x000fe20000820000 */
[----:B------:R-:W-:Y:S01]  /*0620*/  @!UP0 UMOV UR10, 0x400 ;  /* 0x00000400000a8882 */ /* 0x000fe20000000000 */
[----:B------:R-:W-:Y:S01]  /*0630*/  IMAD R2, R11, 0x4, R2 ;  /* 0x000000040b027824 */ /* 0x000fe200078e0202 */
[----:B0-----:R-:W-:Y:S01]  /*0640*/  R2UR UR4, R10 ;  /* 0x000000000a0472ca */ /* 0x001fe200000e0000 */
[----:B------:R-:W0:Y:S01]  /*0650*/  F2I.U32.TRUNC.NTZ R6, R6 ;  /* 0x0000000600067305 */ /* 0x000e22000020f000 */
[----:B------:R-:W-:Y:S01]  /*0660*/  @!UP1 UMOV UR13, 0x400 ;  /* 0x00000400000d9882 */ /* 0x000fe20000000000 */
[C---:B------:R-:W-:Y:S01]  /*0670*/  IMAD.SHL.U32 R153, R2.reuse, 0x4, RZ ;  /* 0x0000000402997824 */ /* 0x040fe200078e00ff */
[----:B------:R-:W-:Y:S01]  /*0680*/  LEA.HI R0, R2, R2, RZ, 0x1 ;  /* 0x0000000202007211 */ /* 0x000fe200078f08ff */
[----:B------:R-:W5:Y:S01]  /*0690*/  @!UP1 S2UR UR16, SR_CgaCtaId ;  /* 0x00000000001099c3 */ /* 0x000f620000008800 */
[----:B------:R-:W-:Y:S01]  /*06a0*/  VOTEU.ALL UP2, P1 ;  /* 0x00000000003f7886 */ /* 0x000fe20000840000 */
[----:B------:R-:W-:Y:S01]  /*06b0*/  VOTEU.ALL UP3, P1 ;  /* 0x00000000003f7886 */ /* 0x000fe20000860000 */
[----:B------:R-:W-:Y:S01]  /*06c0*/  LOP3.LUT R7, R0, 0xfffffffe, RZ, 0xc0, !PT ;  /* 0xfffffffe00077812 */ /* 0x000fe200078ec0ff */
[----:B------:R-:W-:Y:S01]  /*06d0*/  VOTEU.ALL UP4, P1 ;  /* 0x00000000003f7886 */ /* 0x000fe20000880000 */
[----:B------:R-:W-:Y:S01]  /*06e0*/  LOP3.LUT R153, R2, 0xc, R153, 0x78, !PT ;  /* 0x0000000c02997812 */ /* 0x000fe200078e7899 */
[----:B------:R-:W-:-:S02]  /*06f0*/  VOTEU.ALL UP5, P1 ;  /* 0x00000000003f7886 */ /* 0x000fc400008a0000 */
[----:B------:R-:W-:Y:S01]  /*0700*/  IMAD.IADD R7, R2, 0x1, -R7 ;  /* 0x0000000102077824 */ /* 0x000fe200078e0a07 */
[----:B------:R-:W-:Y:S01]  /*0710*/  UIADD3 UR4, -UR4, URZ, URZ ;  /* 0x0000003f04047290 */ /* 0x000fe2000fffe13f */
[----:B------:R-:W3:Y:S01]  /*0720*/  LDC R2, c[0x0][0x140] ;  /* 0x00005000ff027b82 */ /* 0x000ee20000000800 */
[----:B0-----:R-:W-:Y:S02]  /*0730*/  R2UR UR9, R6 ;  /* 0x00000000060972ca */ /* 0x001fe400000e0000 */
[----:B------:R-:W-:Y:S02]  /*0740*/  UIMAD UR7, UR7, UR4, UR15 ;  /* 0x00000004070772a4 */ /* 0x000fe4000f8e020f */
[----:B--2---:R-:W-:Y:S01]  /*0750*/  @!UP0 ULEA UR12, UR11, UR10, 0x18 ;  /* 0x0000000a0b0c8291 */ /* 0x004fe2000f8ec03f */
[----:B------:R-:W-:Y:S01]  /*0760*/  UMOV UR4, 0x20 ;  /* 0x0000002000047882 */ /* 0x000fe20000000000 */
[----:B------:R-:W-:-:S04]  /*0770*/  @!UP1 UIADD3 UR10, -UR18, 0x100000, URZ ;  /* 0x00100000120a9890 */ /* 0x000fc8000fffe13f */
[----:B------:R-:W-:Y:S02]  /*0780*/  @!UP1 USHF.L.U32 UR11, UR10, 0xb, URZ ;  /* 0x0000000b0a0b9899 */ /* 0x000fe4000800063f */
[----:B------:R-:W-:Y:S01]  /*0790*/  @!UP1 USHF.L.U32 UR10, UR10, 0x1, URZ ;  /* 0x000000010a0a9899 */ /* 0x000fe2000800063f */
[----:B------:R-:W-:Y:S01]  /*07a0*/  ISETP.NE.AND P3, PT, R7, UR7, PT ;  /* 0x0000000707007c0c */ /* 0x000fe2000bf65270 */
[----:B------:R-:W-:-:S04]  /*07b0*/  @!UP0 UIADD3 UR4, -UR4, 0x100000, URZ ;  /* 0x0010000004048890 */ /* 0x000fc8000fffe13f */
[----:B------:R-:W-:Y:S02]  /*07c0*/  @!UP0 USHF.L.U32 UR5, UR4, 0xb, URZ ;  /* 0x0000000b04058899 */ /* 0x000fe4000800063f */
[----:B------:R-:W-:Y:S01]  /*07d0*/  @!UP0 USHF.L.U32 UR4, UR4, 0x1, URZ ;  /* 0x0000000104048899 */ /* 0x000fe2000800063f */
[----:B------:R-:W-:Y:S01]  /*07e0*/  VOTEU.ALL UP0, P0 ;  /* 0x00000000003f7886 */ /* 0x000fe20000000000 */
[----:B-----5:R-:W-:Y:S01]  /*07f0*/  @!UP1 ULEA UR13, UR16, UR13, 0x18 ;  /* 0x0000000d100d9291 */ /* 0x020fe2000f8ec03f */
[----:B------:R-:W-:Y:S01]  /*0800*/  VOTEU.ALL UP1, P0 ;  /* 0x00000000003f7886 */ /* 0x000fe20000020000 */
[----:B------:R-:W-:Y:S01]  /*0810*/  UIADD3 UR9, -UR9, URZ, URZ ;  /* 0x0000003f09097290 */ /* 0x000fe2000fffe13f */
[----:B------:R-:W-:Y:S01]  /*0820*/  LOP3.LUT P0, RZ, R4, 0x7, RZ, 0xc0, !PT ;  /* 0x0000000704ff7812 */ /* 0x000fe2000780c0ff */
[----:B------:R-:W0:Y:S06]  /*0830*/  FENCE.VIEW.ASYNC.S ;  /* 0x00000000000073c6 */ /* 0x000e2c0000000000 */
[----:B0-----:R-:W0:Y:S01]  /*0840*/  @!UP0 SYNCS.EXCH.64 URZ, [UR12+0x70], UR4 ;  /* 0x000070040c3f85b2 */ /* 0x001e220008000100 */
[----:B------:R-:W-:-:S02]  /*0850*/  @P3 LEA.HI R0, R153, R153, RZ, 0x1 ;  /* 0x0000009999003211 */ /* 0x000fc400078f08ff */
[----:B---3--:R-:W-:Y:S02]  /*0860*/  ISETP.EQ.U32.AND P1, PT, R2, 0x1, PT ;  /* 0x000000010200780c */ /* 0x008fe40003f22070 */
[----:B------:R-:W-:Y:S02]  /*0870*/  @P3 SHF.R.S32.HI R0, RZ, 0x1, R0 ;  /* 0x00000001ff003819 */ /* 0x000fe40000011400 */
[----:B------:R-:W-:-:S04]  /*0880*/  ISETP.LT.U32.AND P0, PT, R153, 0x2, !P0 ;  /* 0x000000029900780c */ /* 0x000fc80004701070 */
[----:B-1----:R-:W-:Y:S01]  /*0890*/  SEL R5, RZ, 0x1, !P0 ;  /* 0x00000001ff057807 */ /* 0x002fe20004000000 */
[----:B------:R1:W2:Y:S01]  /*08a0*/  @!UP1 SYNCS.EXCH.64 URZ, [UR12+0x78], UR4 ;  /* 0x000078040c3f95b2 */ /* 0x0002a20008000100 */
[----:B------:R-:W-:Y:S01]  /*08b0*/  NOP ;  /* 0x0000000000007918 */ /* 0x000fe20000000000 */
[----:B-1----:R-:W-:Y:S01]  /*08c0*/  UIMAD UR4, UR17, UR9, UR8 ;  /* 0x00000009110472a4 */ /* 0x002fe2000f8e0208 */
[----:B------:R1:W3:Y:S05]  /*08d0*/  @!UP2 SYNCS.EXCH.64 URZ, [UR13+0x50], UR10 ;  /* 0x0000500a0d3fa5b2 */ /* 0x0002ea0008000100 */
[----:B------:R-:W-:-:S04]  /*08e0*/  @P3 ISETP.NE.AND P4, PT, R0, UR4, PT ;  /* 0x0000000400003c0c */ /* 0x000fc8000bf85270 */
[----:B------:R-:W-:-:S04]  /*08f0*/  @P3 SEL R152, RZ, 0x1, P4 ;  /* 0x00000001ff983807 */ /* 0x000fc80002000000 */
[----:B------:R-:W-:Y:S01]  /*0900*/  LOP3.LUT R152, R152, R5, RZ, 0xc0, !PT ;  /* 0x0000000598987212 */ /* 0x000fe200078ec0ff */
[----:B------:R1:W0:Y:S01]  /*0910*/  @!UP3 SYNCS.EXCH.64 URZ, [UR13+0x58], UR10 ;  /* 0x0000580a0d3fb5b2 */ /* 0x0002220008000100 */
[----:B------:R1:W0:Y:S01]  /*0920*/  @!UP4 SYNCS.EXCH.64 URZ, [UR13+0x60], UR10 ;  /* 0x0000600a0d3fc5b2 */ /* 0x0002220008000100 */
[----:B------:R1:W0:Y:S01]  /*0930*/  @!UP5 SYNCS.EXCH.64 URZ, [UR13+0x68], UR10 ;  /* 0x0000680a0d3fd5b2 */ /* 0x0002220008000100 */
[----:B------:R-:W-:Y:S01]  /*0940*/  NOP ;  /* 0x0000000000007918 */ /* 0x000fe20000000000 */
[----:B-1----:R-:W-:Y:S05]  /*0950*/  @!P1 BRA `(.L_x_3) ;  /* 0x0000000000089947 */ /* 0x002fea0003800000 */
[----:B0-234-:R-:W-:Y:S01]  /*0960*/  UCGABAR_ARV ;  /* 0x00000000000079c7 */ /* 0x01dfe20008000000 */
[----:B------:R-:W-:Y:S05]  /*0970*/  BRA `(.L_x_4) ;  /* 0x0000000000047947 */ /* 0x000fea0003800000 */
.L_x_3:
[----:B0-234-:R-:W-:Y:S01]  /*0980*/  NOP ;  /* 0x0000000000007918 */ /* 0x01dfe20000000000 */
.L_x_4:
[----:B------:R-:W-:Y:S01]  /*0990*/  ULDC.64 UR4, c[0x0][0x598] ;  /* 0x0001660000047ab9 */ /* 0x000fe20000000a00 */
[----:B------:R-:W-:Y:S01]  /*09a0*/  ULDC.64 UR38, c[0x0][0x208] ;  /* 0x0000820000267ab9 */ /* 0x000fe20000000a00 */
[----:B------:R-:W-:-:S04]  /*09b0*/  ISETP.NE.U32.AND P0, PT, RZ, UR4, PT ;  /* 0x00000004ff007c0c */ /* 0x000fc8000bf05070 */
[----:B------:R-:W-:-:S13]  /*09c0*/  ISETP.NE.AND.EX P0, PT, RZ, UR5, PT, P0 ;  /* 0x00000005ff007c0c */ /* 0x000fda000bf05300 */
[----:B------:R-:W-:Y:S05]  /*09d0*/  @!P0 BRA `(.L_x_5) ;  /* 0x00000000001c8947 */ /* 0x000fea0003800000 */
[----:B------:R-:W0:Y:S02]  /*09e0*/  LDC.64 R6, c[0x0][0x598] ;  /* 0x00016600ff067b82 */ /* 0x000e240000000a00 */
[----:B0-----:R-:W2:Y:S02]  /*09f0*/  LDG.E.64 R6, desc[UR38][R6.64] ;  /* 0x0000002606067981 */ /* 0x001ea4000c1e1b00 */
[----:B--2---:R-:W-:-:S04]  /*0a00*/  ISETP.NE.U32.AND P0, PT, R6, RZ, PT ;  /* 0x000000ff0600720c */ /* 0x004fc80003f05070 */
[----:B------:R-:W-:-:S13]  /*0a10*/  ISETP.NE.AND.EX P0, PT, R7, RZ, PT, P0 ;  /* 0x000000ff0700720c */ /* 0x000fda0003f05300 */
[----:B------:R-:W-:Y:S05]  /*0a20*/  @!P0 BRA `(.L_x_5) ;  /* 0x0000000000088947 */ /* 0x000fea0003800000 */
[----:B------:R0:W5:Y:S01]  /*0a30*/  LD.E R23, desc[UR38][R6.64] ;  /* 0x0000002606177980 */ /* 0x000162000c101900 */
[----:B------:R-:W-:Y:S05]  /*0a40*/  BRA `(.L_x_6) ;  /* 0x0000000000247947 */ /* 0x000fea0003800000 */
.L_x_5:
[----:B------:R-:W-:Y:S02]  /*0a50*/  ULDC.64 UR4, c[0x0][0x588] ;  /* 0x0001620000047ab9 */ /* 0x000fe40000000a00 */
[----:B------:R-:W-:-:S04]  /*0a60*/  ISETP.NE.U32.AND P0, PT, RZ, UR4, PT ;  /* 0x00000004ff007c0c */ /* 0x000fc8000bf05070 */
[----:B------:R-:W-:-:S13]  /*0a70*/  ISETP.NE.AND.EX P0, PT, RZ, UR5, PT, P0 ;  /* 0x00000005ff007c0c */ /* 0x000fda000bf05300 */
[----:B------:R-:W-:Y:S05]  /*0a80*/  @!P0 BRA `(.L_x_7) ;  /* 0x00000000000c8947 */ /* 0x000fea0003800000 */
[----:B------:R-:W0:Y:S02]  /*0a90*/  LDC.64 R6, c[0x0][0x588] ;  /* 0x00016200ff067b82 */ /* 0x000e240000000a00 */
[----:B0-----:R1:W5:Y:S01]  /*0aa0*/  LDG.E R23, desc[UR38][R6.64] ;  /* 0x0000002606177981 */ /* 0x001362000c1e1900 */
[----:B------:R-:W-:Y:S05]  /*0ab0*/  BRA `(.L_x_6) ;  /* 0x0000000000087947 */ /* 0x000fea0003800000 */
.L_x_7:
[----:B------:R-:W-:Y:S02]  /*0ac0*/  ULDC UR4, c[0x0][0x580] ;  /* 0x0001600000047ab9 */ /* 0x000fe40000000800 */
[----:B------:R-:W-:-:S07]  /*0ad0*/  IMAD.U32 R23, RZ, RZ, UR4 ;  /* 0x00000004ff177e24 */ /* 0x000fce000f8e00ff */
.L_x_6:
[----:B------:R-:W-:Y:S02]  /*0ae0*/  ULDC.64 UR4, c[0x0][0x5a0] ;  /* 0x0001680000047ab9 */ /* 0x000fe40000000a00 */
[----:B------:R-:W-:-:S04]  /*0af0*/  ISETP.NE.U32.AND P0, PT, RZ, UR4, PT ;  /* 0x00000004ff007c0c */ /* 0x000fc8000bf05070 */
[----:B------:R-:W-:-:S13]  /*0b00*/  ISETP.NE.AND.EX P0, PT, RZ, UR5, PT, P0 ;  /* 0x00000005ff007c0c */ /* 0x000fda000bf05300 */
[----:B------:R-:W-:Y:S05]  /*0b10*/  @!P0 BRA `(.L_x_8) ;  /* 0x00000000001c8947 */ /* 0x000fea0003800000 */
[----:B01----:R-:W0:Y:S02]  /*0b20*/  LDC.64 R6, c[0x0][0x5a0] ;  /* 0x00016800ff067b82 */ /* 0x003e240000000a00 */
[----:B0-----:R-:W2:Y:S02]  /*0b30*/  LDG.E.64 R6, desc[UR38][R6.64] ;  /* 0x0000002606067981 */ /* 0x001ea4000c1e1b00 */
[----:B--2---:R-:W-:-:S04]  /*0b40*/  ISETP.NE.U32.AND P0, PT, R6, RZ, PT ;  /* 0x000000ff0600720c */ /* 0x004fc80003f05070 */
[----:B------:R-:W-:-:S13]  /*0b50*/  ISETP.NE.AND.EX P0, PT, R7, RZ, PT, P0 ;  /* 0x000000ff0700720c */ /* 0x000fda0003f05300 */
[----:B------:R-:W-:Y:S05]  /*0b60*/  @!P0 BRA `(.L_x_8) ;  /* 0x0000000000088947 */ /* 0x000fea0003800000 */
[----:B------:R0:W5:Y:S01]  /*0b70*/  LD.E R22, desc[UR38][R6.64] ;  /* 0x0000002606167980 */ /* 0x000162000c101900 */
[----:B------:R-:W-:Y:S05]  /*0b80*/  BRA `(.L_x_9) ;  /* 0x0000000000247947 */ /* 0x000fea0003800000 */
.L_x_8:
[----:B------:R-:W-:Y:S02]  /*0b90*/  ULDC.64 UR4, c[0x0][0x590] ;  /* 0x0001640000047ab9 */ /* 0x000fe40000000a00 */
[----:B------:R-:W-:-:S04]  /*0ba0*/  ISETP.NE.U32.AND P0, PT, RZ, UR4, PT ;  /* 0x00000004ff007c0c */ /* 0x000fc8000bf05070 */
[----:B------:R-:W-:-:S13]  /*0bb0*/  ISETP.NE.AND.EX P0, PT, RZ, UR5, PT, P0 ;  /* 0x00000005ff007c0c */ /* 0x000fda000bf05300 */
[----:B------:R-:W-:Y:S05]  /*0bc0*/  @!P0 BRA `(.L_x_10) ;  /* 0x00000000000c8947 */ /* 0x000fea0003800000 */
[----:B01----:R-:W0:Y:S02]  /*0bd0*/  LDC.64 R6, c[0x0][0x590] ;  /* 0x00016400ff067b82 */ /* 0x003e240000000a00 */
[----:B0-----:R1:W5:Y:S01]  /*0be0*/  LDG.E R22, desc[UR38][R6.64] ;  /* 0x0000002606167981 */ /* 0x001362000c1e1900 */
[----:B------:R-:W-:Y:S05]  /*0bf0*/  BRA `(.L_x_9) ;  /* 0x0000000000087947 */ /* 0x000fea0003800000 */
.L_x_10:
[----:B------:R-:W-:Y:S02]  /*0c00*/  ULDC UR4, c[0x0][0x584] ;  /* 0x0001610000047ab9 */ /* 0x000fe40000000800 */
[----:B------:R-:W-:-:S07]  /*0c10*/  IMAD.U32 R22, RZ, RZ, UR4 ;  /* 0x00000004ff167e24 */ /* 0x000fce000f8e00ff */
.L_x_9:
[----:B------:R-:W-:Y:S01]  /*0c20*/  ULDC UR4, c[0x0][0x65c] ;  /* 0x0001970000047ab9 */ /* 0x000fe20000000800 */
[----:B01----:R-:W0:Y:S01]  /*0c30*/  LDC.64 R6, c[0x0][0x650] ;  /* 0x00019400ff067b82 */ /* 0x003e220000000a00 */
[----:B------:R-:W-:Y:S01]  /*0c40*/  UISETP.NE.AND UP2, UPT, UR4, 0x1, UPT ;  /* 0x000000010400788c */ /* 0x000fe2000bf45270 */
[----:B------:R-:W-:Y:S01]  /*0c50*/  IMAD.MOV.U32 R19, RZ, RZ, -0x1 ;  /* 0xffffffffff137424 */ /* 0x000fe200078e00ff */
[----:B------:R-:W-:Y:S01]  /*0c60*/  UISETP.NE.AND UP0, UPT, UR19, 0x2, UPT ;  /* 0x000000021300788c */ /* 0x000fe2000bf05270 */
[----:B------:R-:W-:Y:S01]  /*0c70*/  IMAD.MOV.U32 R18, RZ, RZ, -0x1 ;  /* 0xffffffffff127424 */ /* 0x000fe200078e00ff */
[----:B------:R-:W-:Y:S01]  /*0c80*/  UP2UR UR48, UPR, URZ, 0x4 ;  /* 0x000000043f307883 */ /* 0x000fe20008000000 */
[----:B------:R-:W-:-:S06]  /*0c90*/  IMAD.MOV.U32 R2, RZ, RZ, -0x1 ;  /* 0xffffffffff027424 */ /* 0x000fcc00078e00ff */
[----:B------:R-:W-:Y:S01]  /*0ca0*/  @UP2 ULDC UR12, c[0x0][0x10] ;  /* 0x00000400000c2ab9 */ /* 0x000fe20000000800 */
[----:B------:R-:W-:Y:S01]  /*0cb0*/  @UP2 UMOV UR4, UR8 ;  /* 0x0000000800042c82 */ /* 0x000fe20008000000 */
[----:B------:R-:W-:Y:S01]  /*0cc0*/  @UP2 UMOV UR5, URZ ;  /* 0x0000003f00052c82 */ /* 0x000fe20008000000 */
[----:B------:R-:W-:Y:S01]  /*0cd0*/  @!UP2 ULDC UR16, c[0x0][0xc] ;  /* 0x000003000010aab9 */ /* 0x000fe20000000800 */
[----:B------:R-:W-:Y:S01]  /*0ce0*/  @UP2 UIMAD.WIDE.U32 UR12, UR15, UR12, UR4 ;  /* 0x0000000c0f0c22a5 */ /* 0x000fe2000f8e0004 */
[----:B------:R-:W-:Y:S02]  /*0cf0*/  ULDC UR10, c[0x0][0xc] ;  /* 0x00000300000a7ab9 */ /* 0x000fe40000000800 */
[----:B------:R-:W-:Y:S01]  /*0d00*/  @UP2 UMOV UR4, URZ ;  /* 0x0000003f00042c82 */ /* 0x000fe20008000000 */
[----:B------:R-:W-:Y:S01]  /*0d10*/  UMOV UR5, URZ ;  /* 0x0000003f00057c82 */ /* 0x000fe20008000000 */
[----:B------:R-:W-:Y:S01]  /*0d20*/  @UP2 UIADD3 UR18, UR13, UR4, URZ ;  /* 0x000000040d122290 */ /* 0x000fe2000fffe03f */
[----:B------:R-:W-:-:S02]  /*0d30*/  ULDC UR11, c[0x0][0x10] ;  /* 0x00000400000b7ab9 */ /* 0x000fc40000000800 */
[----:B------:R-:W-:Y:S01]  /*0d40*/  UMOV UR4, UR15 ;  /* 0x0000000f00047c82 */ /* 0x000fe20008000000 */
[----:B------:R-:W-:Y:S02]  /*0d50*/  UIMAD.WIDE.U32 UR10, UR10, UR11, URZ ;  /* 0x0000000b0a0a72a5 */ /* 0x000fe4000f8e003f */
[----:B------:R-:W-:Y:S01]  /*0d60*/  @!UP2 UIMAD.WIDE.U32 UR4, UR8, UR16, UR4 ;  /* 0x000000100804a2a5 */ /* 0x000fe2000f8e0004 */
[----:B------:R-:W-:Y:S02]  /*0d70*/  ULDC UR13, c[0x0][0x14] ;  /* 0x00000500000d7ab9 */ /* 0x000fe40000000800 */
[----:B------:R-:W-:Y:S02]  /*0d80*/  UIMAD.WIDE.U32 UR36, UR10, UR13, URZ ;  /* 0x0000000d0a2472a5 */ /* 0x000fe4000f8e003f */
[----:B------:R-:W-:Y:S02]  /*0d90*/  UIMAD UR41, UR11, UR13, URZ ;  /* 0x0000000d0b2972a4 */ /* 0x000fe4000f8e023f */
[----:B------:R-:W-:Y:S01]  /*0da0*/  @!UP2 UMOV UR12, UR4 ;  /* 0x00000004000cac82 */ /* 0x000fe20008000000 */
[----:B------:R-:W-:Y:S01]  /*0db0*/  @!UP2 UMOV UR18, UR5 ;  /* 0x000000050012ac82 */ /* 0x000fe20008000000 */
[----:B------:R-:W-:-:S02]  /*0dc0*/  UIADD3 UR41, UR37, UR41, URZ ;  /* 0x0000002925297290 */ /* 0x000fc4000fffe03f */
[----:B------:R-:W-:-:S04]  /*0dd0*/  UIADD3 UR4, UP1, UR12, UR36, URZ ;  /* 0x000000240c047290 */ /* 0x000fc8000ff3e03f */
[----:B------:R-:W-:Y:S02]  /*0de0*/  UIADD3.X UR5, UR18, UR41, URZ, UP1, !UPT ;  /* 0x0000002912057290 */ /* 0x000fe40008ffe43f */
[----:B------:R-:W-:Y:S02]  /*0df0*/  USEL UR4, UR4, UR12, !UP0 ;  /* 0x0000000c04047287 */ /* 0x000fe4000c000000 */
[----:B------:R-:W-:-:S04]  /*0e00*/  USEL UR5, UR5, UR18, !UP0 ;  /* 0x0000001205057287 */ /* 0x000fc8000c000000 */
[----:B0-----:R-:W-:Y:S01]  /*0e10*/  ISETP.LE.U32.AND P0, PT, R6, UR4, PT ;  /* 0x0000000406007c0c */ /* 0x001fe2000bf03070 */
[----:B------:R-:W-:Y:S02]  /*0e20*/  IMAD.U32 R16, RZ, RZ, UR4 ;  /* 0x00000004ff107e24 */ /* 0x000fe4000f8e00ff */
[----:B------:R-:W-:Y:S02]  /*0e30*/  IMAD.U32 R0, RZ, RZ, UR5 ;  /* 0x00000005ff007e24 */ /* 0x000fe4000f8e00ff */
[----:B------:R-:W-:-:S03]  /*0e40*/  IMAD.U32 R17, RZ, RZ, UR5 ;  /* 0x00000005ff117e24 */ /* 0x000fc6000f8e00ff */
[----:B------:R-:W-:Y:S02]  /*0e50*/  ISETP.GE.U32.AND.EX P0, PT, R0, R7, PT, P0 ;  /* 0x000000070000720c */ /* 0x000fe40003f06100 */
[----:B------:R-:W-:-:S11]  /*0e60*/  PRMT R0, RZ, 0x7610, R0 ;  /* 0x00007610ff007816 */ /* 0x000fd60000000000 */
[----:B------:R-:W-:Y:S05]  /*0e70*/  @P0 BRA `(.L_x_11) ;  /* 0x0000000400500947 */ /* 0x000fea0003800000 */
[----:B------:R-:W-:Y:S01]  /*0e80*/  ULDC.64 UR18, c[0x0][0x628] ;  /* 0x00018a0000127ab9 */ /* 0x000fe20000000a00 */
[C---:B------:R-:W-:Y:S01]  /*0e90*/  R2UR UR20, R16.reuse ;  /* 0x00000000101472ca */ /* 0x040fe200000e0000 */
[----:B------:R-:W-:Y:S01]  /*0ea0*/  ULDC UR16, c[0x0][0x630] ;  /* 0x00018c0000107ab9 */ /* 0x000fe20000000800 */
[----:B------:R-:W-:Y:S02]  /*0eb0*/  ISETP.NE.U32.AND P0, PT, RZ, UR18, PT ;  /* 0x00000012ff007c0c */ /* 0x000fe4000bf05070 */
[----:B------:R-:W-:Y:S02]  /*0ec0*/  R2UR UR4, R16 ;  /* 0x00000000100472ca */ /* 0x000fe400000e0000 */
[----:B------:R-:W-:Y:S02]  /*0ed0*/  ISETP.NE.AND.EX P0, PT, RZ, UR19, PT, P0 ;  /* 0x00000013ff007c0c */ /* 0x000fe4000bf05300 */
[----:B------:R-:W-:-:S11]  /*0ee0*/  R2UR UR5, R17 ;  /* 0x00000000110572ca */ /* 0x000fd600000e0000 */
[----:B------:R-:W-:Y:S05]  /*0ef0*/  @!P0 BRA `(.L_x_12) ;  /* 0x0000000000308947 */ /* 0x000fea0003800000 */
[----:B------:R-:W-:Y:S01]  /*0f00*/  R2UR UR4, R16 ;  /* 0x00000000100472ca */ /* 0x000fe200000e0000 */
[----:B------:R-:W-:Y:S01]  /*0f10*/  ULDC UR12, c[0x0][0x634] ;  /* 0x00018d00000c7ab9 */ /* 0x000fe20000000800 */
[----:B------:R-:W-:-:S11]  /*0f20*/  R2UR UR15, R17 ;  /* 0x00000000110f72ca */ /* 0x000fd600000e0000 */
[----:B------:R-:W-:-:S04]  /*0f30*/  UIADD3 UR12, UP1, UR4, UR12, URZ ;  /* 0x0000000c040c7290 */ /* 0x000fc8000ff3e03f */
[----:B------:R-:W-:-:S04]  /*0f40*/  UIADD3.X UR15, URZ, UR15, URZ, UP1, !UPT ;  /* 0x0000000f3f0f7290 */ /* 0x000fc80008ffe43f */
[----:B------:R-:W-:-:S04]  /*0f50*/  UIMAD.WIDE.U32 UR4, UR15, UR18, URZ ;  /* 0x000000120f0472a5 */ /* 0x000fc8000f8e003f */
[----:B------:R-:W-:Y:S02]  /*0f60*/  UIMAD.WIDE.U32 UR10, UP1, UR12, UR19, UR4 ;  /* 0x000000130c0a72a5 */ /* 0x000fe4000f820004 */
[----:B------:R-:W-:Y:S02]  /*0f70*/  UIMAD.WIDE.U32 UR4, UR12, UR18, URZ ;  /* 0x000000120c0472a5 */ /* 0x000fe4000f8e003f */
[----:B------:R-:W-:Y:S02]  /*0f80*/  UIADD3.X UR13, URZ, URZ, URZ, UP1, !UPT ;  /* 0x0000003f3f0d7290 */ /* 0x000fe40008ffe43f */
[----:B------:R-:W-:Y:S01]  /*0f90*/  UIADD3 URZ, UP1, UR5, UR10, URZ ;  /* 0x0000000a053f7290 */ /* 0x000fe2000ff3e03f */
[----:B------:R-:W-:-:S03]  /*0fa0*/  UMOV UR12, UR11 ;  /* 0x0000000b000c7c82 */ /* 0x000fc60008000000 */
[----:B------:R-:W-:-:S12]  /*0fb0*/  UIMAD.WIDE.U32.X UR4, UR15, UR19, UR12, UP1 ;  /* 0x000000130f0472a5 */ /* 0x000fd800088e040c */
.L_x_12:
[----:B------:R-:W-:Y:S01]  /*0fc0*/  USHF.R.U64 UR4, UR4, UR16, UR5 ;  /* 0x0000001004047299 */ /* 0x000fe20008001205 */
[----:B------:R-:W-:Y:S01]  /*0fd0*/  R2UR UR11, R17 ;  /* 0x00000000110b72ca */ /* 0x000fe200000e0000 */
[----:B------:R-:W-:Y:S02]  /*0fe0*/  USHF.R.U32.HI UR5, URZ, UR16, UR5 ;  /* 0x000000103f057299 */ /* 0x000fe40008011605 */
[----:B------:R-:W-:Y:S01]  /*0ff0*/  UIADD3 UR12, UP1, URZ, -UR4, URZ ;  /* 0x800000043f0c7290 */ /* 0x000fe2000ff3e03f */
[----:B------:R-:W-:Y:S01]  /*1000*/  ULDC.64 UR18, c[0x0][0x620] ;  /* 0x0001880000127ab9 */ /* 0x000fe20000000a00 */
[----:B------:R-:W-:Y:S02]  /*1010*/  UISETP.NE.AND UP2, UPT, UR48, URZ, UPT ;  /* 0x0000003f3000728c */ /* 0x000fe4000bf45270 */
[----:B------:R-:W-:Y:S01]  /*1020*/  UIADD3.X UR5, URZ, ~UR5, URZ, UP1, !UPT ;  /* 0x800000053f057290 */ /* 0x000fe20008ffe43f */
[----:B------:R-:W-:Y:S01]  /*1030*/  UMOV UR10, UR20 ;  /* 0x00000014000a7c82 */ /* 0x000fe20008000000 */
[----:B------:R-:W-:-:S02]  /*1040*/  ULDC UR13, c[0x0][0x618] ;  /* 0x00018600000d7ab9 */ /* 0x000fc40000000800 */
[----:B------:R-:W-:Y:S02]  /*1050*/  UIMAD UR5, UR5, UR18, URZ ;  /* 0x00000012050572a4 */ /* 0x000fe4000f8e023f */
[----:B------:R-:W-:Y:S02]  /*1060*/  UIMAD.WIDE.U32 UR10, UR12, UR18, UR10 ;  /* 0x000000120c0a72a5 */ /* 0x000fe4000f8e000a */
[----:B------:R-:W-:Y:S02]  /*1070*/  UIMAD UR12, UR12, UR19, UR5 ;  /* 0x000000130c0c72a4 */ /* 0x000fe4000f8e0205 */
[----:B------:R-:W-:Y:S02]  /*1080*/  @UP2 UIMAD UR7, UR17, UR9, UR8 ;  /* 0x00000009110722a4 */ /* 0x000fe4000f8e0208 */
[----:B------:R-:W-:Y:S01]  /*1090*/  UIADD3 UR11, UR11, UR12, URZ ;  /* 0x0000000c0b0b7290 */ /* 0x000fe2000fffe03f */
[----:B------:R-:W-:Y:S01]  /*10a0*/  ULDC.64 UR8, c[0x0][0x640] ;  /* 0x0001900000087ab9 */ /* 0x000fe20000000a00 */
[----:B------:R-:W-:-:S02]  /*10b0*/  ULDC UR15, c[0x0][0x608] ;  /* 0x00018200000f7ab9 */ /* 0x000fc40000000800 */
[----:B------:R-:W-:Y:S01]  /*10c0*/  USHF.R.U64 UR20, UR10, UR13, UR11 ;  /* 0x0000000d0a147299 */ /* 0x000fe2000800120b */
[----:B------:R-:W-:Y:S01]  /*10d0*/  ISETP.NE.U32.AND P0, PT, RZ, UR8, PT ;  /* 0x00000008ff007c0c */ /* 0x000fe2000bf05070 */
[----:B------:R-:W-:Y:S01]  /*10e0*/  USHF.R.U32.HI UR11, URZ, UR13, UR11 ;  /* 0x0000000d3f0b7299 */ /* 0x000fe2000801160b */
[----:B------:R-:W-:Y:S02]  /*10f0*/  ULDC UR21, c[0x0][0x658] ;  /* 0x0001960000157ab9 */ /* 0x000fe40000000800 */
[----:B------:R-:W-:Y:S01]  /*1100*/  ISETP.NE.AND.EX P0, PT, RZ, UR9, PT, P0 ;  /* 0x00000009ff007c0c */ /* 0x000fe2000bf05300 */
[----:B------:R-:W-:Y:S02]  /*1110*/  USHF.R.U64 UR25, UR20, UR15, UR11 ;  /* 0x0000000f14197299 */ /* 0x000fe4000800120b */
[----:B------:R-:W-:Y:S01]  /*1120*/  USHF.R.U32.HI UR11, URZ, UR15, UR11 ;  /* 0x0000000f3f0b7299 */ /* 0x000fe2000801160b */
[----:B------:R-:W-:Y:S01]  /*1130*/  UMOV UR10, 0xffffffff ;  /* 0xffffffff000a7882 */ /* 0x000fe20000000000 */
[----:B------:R-:W-:Y:S01]  /*1140*/  ULDC UR5, c[0x0][0x600] ;  /* 0x0001800000057ab9 */ /* 0x000fe20000000800 */
[----:B------:R-:W-:-:S02]  /*1150*/  USHF.L.U32 UR10, UR10, UR21, URZ ;  /* 0x000000150a0a7299 */ /* 0x000fc4000800063f */
[----:B------:R-:W-:Y:S02]  /*1160*/  USHF.R.U64 UR26, UR25, UR21, UR11 ;  /* 0x00000015191a7299 */ /* 0x000fe4000800120b */
[----:B------:R-:W-:Y:S02]  /*1170*/  ULOP3.LUT UR15, URZ, UR10, URZ, 0x33, !UPT ;  /* 0x0000000a3f0f7292 */ /* 0x000fe4000f8e333f */
[----:B------:R-:W-:Y:S02]  /*1180*/  UIADD3 UR19, UR5, -0x1, URZ ;  /* 0xffffffff05137890 */ /* 0x000fe4000fffe03f */
[----:B------:R-:W-:Y:S01]  /*1190*/  USHF.R.U32.HI UR11, URZ, UR21, UR11 ;  /* 0x000000153f0b7299 */ /* 0x000fe2000801160b */
[----:B------:R-:W-:Y:S01]  /*11a0*/  ULDC UR22, c[0x0][0x648] ;  /* 0x0001920000167ab9 */ /* 0x000fe20000000800 */
[----:B------:R-:W-:Y:S01]  /*11b0*/  ULDC UR23, c[0x0][0x638] ;  /* 0x00018e0000177ab9 */ /* 0x000fe20000000800 */
[----:B------:R-:W-:Y:S01]  /*11c0*/  UMOV UR24, 0x1 ;  /* 0x0000000100187882 */ /* 0x000fe20000000000 */
[----:B------:R-:W-:Y:S01]  /*11d0*/  UMOV UR10, UR26 ;  /* 0x0000001a000a7c82 */ /* 0x000fe20008000000 */
[----:B------:R-:W-:Y:S07]  /*11e0*/  @!P0 BRA `(.L_x_13) ;  /* 0x0000000000308947 */ /* 0x000fee0003800000 */
[----:B------:R-:W-:Y:S02]  /*11f0*/  ULDC UR16, c[0x0][0x64c] ;  /* 0x0001930000107ab9 */ /* 0x000fe40000000800 */
        /* <DEDUP_REMOVED lines=8> */
[----:B------:R-:W-:-:S07]  /*1280*/  UIMAD.WIDE.U32.X UR8, UR18, UR9, UR16, UP1 ;  /* 0x00000009120872a5 */ /* 0x000fce00088e0410 */
[----:B------:R-:W-:Y:S01]  /*1290*/  UMOV UR10, UR8 ;  /* 0x00000008000a7c82 */ /* 0x000fe20008000000 */
[----:B------:R-:W-:-:S05]  /*12a0*/  UMOV UR11, UR9 ;  /* 0x00000009000b7c82 */ /* 0x000fca0008000000 */
.L_x_13:
[----:B------:R-:W-:Y:S01]  /*12b0*/  USHF.R.U64 UR9, UR10, UR22, UR11 ;  /* 0x000000160a097299 */ /* 0x000fe2000800120b */
[----:B------:R-:W-:Y:S01]  /*12c0*/  IMAD.MOV.U32 R0, RZ, RZ, 0x1 ;  /* 0x00000001ff007424 */ /* 0x000fe200078e00ff */
[----:B------:R-:W-:Y:S01]  /*12d0*/  USHF.L.U32 UR8, UR24, UR21, URZ ;  /* 0x0000001518087299 */ /* 0x000fe2000800063f */
[----:B------:R-:W-:Y:S01]  /*12e0*/  IMAD.U32 R2, RZ, RZ, UR4 ;  /* 0x00000004ff027e24 */ /* 0x000fe2000f8e00ff */
[----:B------:R-:W-:Y:S02]  /*12f0*/  ULOP3.LUT UR15, UR25, UR15, URZ, 0xc0, !UPT ;  /* 0x0000000f190f7292 */ /* 0x000fe4000f8ec03f */
[----:B------:R-:W-:Y:S02]  /*1300*/  UIADD3 UR10, -UR9, URZ, URZ ;  /* 0x0000003f090a7290 */ /* 0x000fe4000fffe13f */
[----:B------:R-:W-:Y:S02]  /*1310*/  UIMAD UR15, UR8, UR9, UR15 ;  /* 0x00000009080f72a4 */ /* 0x000fe4000f8e020f */
[----:B------:R-:W-:-:S02]  /*1320*/  ULOP3.LUT UR19, UR20, UR19, URZ, 0xc0, !UPT ;  /* 0x0000001314137292 */ /* 0x000fc4000f8ec03f */
[----:B------:R-:W-:Y:S01]  /*1330*/  UIMAD UR8, UR10, UR23, UR26 ;  /* 0x000000170a0872a4 */ /* 0x000fe2000f8e021a */
[----:B------:R-:W-:Y:S01]  /*1340*/  ULDC UR9, c[0x0][0x610] ;  /* 0x0001840000097ab9 */ /* 0x000fe20000000800 */
[----:B------:R-:W-:Y:S02]  /*1350*/  UISETP.NE.AND UP1, UPT, UR48, URZ, UPT ;  /* 0x0000003f3000728c */ /* 0x000fe4000bf25270 */
[----:B------:R-:W-:Y:S02]  /*1360*/  UIMAD UR7, UR15, UR9, UR7 ;  /* 0x000000090f0772a4 */ /* 0x000fe4000f8e0207 */
[----:B------:R-:W-:-:S04]  /*1370*/  UIMAD UR8, UR8, UR5, UR19 ;  /* 0x00000005080872a4 */ /* 0x000fc8000f8e0213 */
[----:B------:R-:W-:Y:S02]  /*1380*/  USEL UR5, UR8, UR7, !UP1 ;  /* 0x0000000708057287 */ /* 0x000fe4000c800000 */
[----:B------:R-:W-:-:S04]  /*1390*/  USEL UR7, UR7, UR8, !UP1 ;  /* 0x0000000807077287 */ /* 0x000fc8000c800000 */
[----:B------:R-:W-:Y:S02]  /*13a0*/  IMAD.U32 R18, RZ, RZ, UR5 ;  /* 0x00000005ff127e24 */ /* 0x000fe4000f8e00ff */
[----:B------:R-:W-:-:S07]  /*13b0*/  IMAD.U32 R19, RZ, RZ, UR7 ;  /* 0x00000007ff137e24 */ /* 0x000fce000f8e00ff */
.L_x_11:
[----:B------:R-:W-:Y:S05]  /*13c0*/  @!P1 BRA `(.L_x_14) ;  /* 0x00000000000c9947 */ /* 0x000fea0003800000 */
[----:B------:R-:W-:Y:S01]  /*13d0*/  UCGABAR_WAIT ;  /* 0x0000000000007dc7 */ /* 0x000fe20008000000 */
[----:B------:R-:W-:Y:S01]  /*13e0*/  CCTL.IVALL ;  /* 0x00000000ff00798f */ /* 0x000fe20002000000 */
[----:B------:R-:W-:Y:S05]  /*13f0*/  BRA `(.L_x_15) ;  /* 0x0000000000047947 */ /* 0x000fea0003800000 */
.L_x_14:
[----:B------:R-:W-:Y:S06]  /*1400*/  BAR.SYNC.DEFER_BLOCKING 0x0 ;  /* 0x0000000000007b1d */ /* 0x000fec0000010000 */
.L_x_15:
[----:B------:R-:W-:Y:S02]  /*1410*/  ULDC UR4, c[0x0][0x28c] ;  /* 0x0000a30000047ab9 */ /* 0x000fe40000000800 */
[----:B------:R-:W-:-:S04]  /*1420*/  UIADD3 UR4, UR4, 0x3f, URZ ;  /* 0x0000003f04047890 */ /* 0x000fc8000fffe03f */
[----:B------:R-:W-:-:S04]  /*1430*/  USHF.R.S32.HI UR5, URZ, 0x1f, UR4 ;  /* 0x0000001f3f057899 */ /* 0x000fc80008011404 */
[----:B------:R-:W-:-:S04]  /*1440*/  ULEA.HI UR5, UR5, UR4, URZ, 0x6 ;  /* 0x0000000405057291 */ /* 0x000fc8000f8f303f */
[----:B------:R-:W-:Y:S01]  /*1450*/  USHF.R.S32.HI UR42, URZ, 0x6, UR5 ;  /* 0x000000063f2a7899 */ /* 0x000fe20008011405 */
[----:B------:R-:W-:Y:S11]  /*1460*/  @!P2 BRA `(.L_x_16) ;  /* 0x0000007400e8a947 */ /* 0x000ff60003800000 */
[----:B------:R-:W-:-:S06]  /*1470*/  UISETP.GT.U32.AND UP1, UPT, UR14, 0x1, UPT ;  /* 0x000000010e00788c */ /* 0x000fcc000bf24070 */
[----:B------:R-:W-:-:S13]  /*1480*/  PLOP3.LUT P0, PT, PT, PT, UP1, 0x80, 0x0 ;  /* 0x000000000000781c */ /* 0x000fda0003f0f018 */
[----:B------:R-:W-:Y:S05]  /*1490*/  @P0 EXIT ;  /* 0x000000000000094d */ /* 0x000fea0003800000 */
.L_x_17:
[----:B------:R-:W-:-:S08]  /*14a0*/  NOP ;  /* 0x0000000000007918 */ /* 0x000fd00000000000 */
[----:B------:R-:W0:Y:S02]  /*14b0*/  USETMAXREG.TRY_ALLOC.CTAPOOL UP1, 0xe8 ;  /* 0x000000e8000079c8 */ /* 0x000e240008020600 */
[----:B0-----:R-:W-:-:S13]  /*14c0*/  PLOP3.LUT P0, PT, PT, PT, UP1, 0x80, 0x0 ;  /* 0x000000000000781c */ /* 0x001fda0003f0f018 */
[----:B------:R-:W-:Y:S05]  /*14d0*/  @!P0 BRA `(.L_x_17) ;  /* 0xfffffffc00f08947 */ /* 0x000fea000383ffff */
[----:B------:R-:W-:-:S13]  /*14e0*/  LOP3.LUT P0, RZ, R0, 0xff, RZ, 0xc0, !PT ;  /* 0x000000ff00ff7812 */ /* 0x000fda000780c0ff */
[----:B------:R-:W-:Y:S05]  /*14f0*/  @!P0 EXIT ;  /* 0x000000000000894d */ /* 0x000fea0003800000 */
[----:B------:R-:W0:Y:S01]  /*1500*/  S2UR UR5, SR_CgaCtaId ;  /* 0x00000000000579c3 */ /* 0x000e220000008800 */
[----:B------:R-:W-:Y:S01]  /*1510*/  VIADD R8, R8, 0xffffffff ;  /* 0xffffffff08087836 */ /* 0x000fe20000000000 */
[CC--:B------:R-:W-:Y:S01]  /*1520*/  LEA.HI R0, R9.reuse, R4.reuse, RZ, 0x2 ;  /* 0x0000000409007211 */ /* 0x0c0fe200078f10ff */
[----:B------:R-:W-:Y:S01]  /*1530*/  UMOV UR43, 0x400 ;  /* 0x00000400002b7882 */ /* 0x000fe20000000000 */
[----:B------:R-:W-:Y:S01]  /*1540*/  LEA.HI R9, R9, R4, RZ, 0x5 ;  /* 0x0000000409097211 */ /* 0x000fe200078f28ff */
[----:B------:R-:W-:Y:S01]  /*1550*/  USHF.R.U32.HI UR4, URZ, 0x2, UR42 ;  /* 0x000000023f047899 */ /* 0x000fe2000801162a */
[C---:B------:R-:W-:Y:S01]  /*1560*/  R2UR UR45, R8.reuse ;  /* 0x00000000082d72ca */ /* 0x040fe200000e0000 */
[----:B------:R-:W-:Y:S01]  /*1570*/  ULOP3.LUT UR44, UR42, 0x3, URZ, 0xc0, !UPT ;  /* 0x000000032a2c7892 */ /* 0x000fe2000f8ec03f */
[--C-:B------:R-:W-:Y:S01]  /*1580*/  SHF.R.S32.HI R154, RZ, 0x2, R0.reuse ;  /* 0x00000002ff9a7819 */ /* 0x100fe20000011400 */
[----:B------:R-:W-:Y:S01]  /*1590*/  UISETP.LT.AND UP1, UPT, UR42, 0x1, UPT ;  /* 0x000000012a00788c */ /* 0x000fe2000bf21270 */
[----:B------:R-:W-:Y:S01]  /*15a0*/  SHF.R.S32.HI R3, RZ, 0x1f, R0 ;  /* 0x0000001fff037819 */ /* 0x000fe20000011400 */
[----:B------:R-:W-:Y:S01]  /*15b0*/  ULOP3.LUT UR4, UR4, 0x1, URZ, 0xc0, !UPT ;  /* 0x0000000104047892 */ /* 0x000fe2000f8ec03f */
[----:B------:R-:W-:Y:S01]  /*15c0*/  SHF.R.S32.HI R9, RZ, 0x5, R9 ;  /* 0x00000005ff097819 */ /* 0x000fe20000011409 */
[----:B------:R-:W-:Y:S01]  /*15d0*/  ULDC UR6, c[0x0][0x284] ;  /* 0x0000a10000067ab9 */ /* 0x000fe20000000800 */
[----:B------:R-:W-:Y:S01]  /*15e0*/  LEA.HI R3, R3, R154, RZ, 0x3 ;  /* 0x0000009a03037211 */ /* 0x000fe200078f18ff */
[----:B------:R-:W-:Y:S01]  /*15f0*/  USEL UR44, UR44, URZ, !UP0 ;  /* 0x0000003f2c2c7287 */ /* 0x000fe2000c000000 */
[----:B------:R-:W-:Y:S01]  /*1600*/  ISETP.NE.AND P0, PT, R8, RZ, PT ;  /* 0x000000ff0800720c */ /* 0x000fe20003f05270 */
[----:B------:R-:W-:Y:S01]  /*1610*/  USEL UR46, UR42, 0x1, UP1 ;  /* 0x000000012a2e7887 */ /* 0x000fe20008800000 */
[----:B------:R-:W-:Y:S01]  /*1620*/  LOP3.LUT R3, R3, 0xfffffff8, RZ, 0xc0, !PT ;  /* 0xfffffff803037812 */ /* 0x000fe200078ec0ff */
[----:B------:R-:W-:Y:S01]  /*1630*/  USHF.L.U32 UR45, UR45, 0x3, URZ ;  /* 0x000000032d2d7899 */ /* 0x000fe2000800063f */
[----:B------:R-:W-:Y:S01]  /*1640*/  SEL R163, RZ, 0x1, P0 ;  /* 0x00000001ffa37807 */ /* 0x000fe20000000000 */
[----:B------:R-:W-:-:S02]  /*1650*/  UISETP.EQ.U32.AND UP0, UPT, UR4, 0x1, !UP0 ;  /* 0x000000010400788c */ /* 0x000fc4000c702070 */
[----:B------:R-:W-:Y:S01]  /*1660*/  IMAD.IADD R154, R154, 0x1, -R3 ;  /* 0x000000019a9a7824 */ /* 0x000fe200078e0a03 */
[----:B0-----:R-:W-:Y:S01]  /*1670*/  ULEA UR43, UR5, UR43, 0x18 ;  /* 0x0000002b052b7291 */ /* 0x001fe2000f8ec03f */
[----:B------:R-:W-:Y:S01]  /*1680*/  IMAD.U32 R158, RZ, RZ, UR45 ;  /* 0x0000002dff9e7e24 */ /* 0x000fe2000f8e00ff */
[----:B------:R-:W-:Y:S01]  /*1690*/  LOP3.LUT R3, R0, 0xfffffffc, RZ, 0xc0, !PT ;  /* 0xfffffffc00037812 */ /* 0x000fe200078ec0ff */
[C-C-:B------:R-:W-:Y:S01]  /*16a0*/  IMAD R161, R9.reuse, -0x10, -R154.reuse ;  /* 0xfffffff009a17824 */ /* 0x140fe200078e0a9a */
[----:B------:R-:W-:Y:S01]  /*16b0*/  UIADD3 UR50, UR43, 0x50, URZ ;  /* 0x000000502b327890 */ /* 0x000fe2000fffe03f */
[--C-:B------:R-:W-:Y:S01]  /*16c0*/  SHF.R.S32.HI R155, RZ, 0x1f, R154.reuse ;  /* 0x0000001fff9b7819 */ /* 0x100fe2000001149a */
[----:B------:R-:W-:Y:S01]  /*16d0*/  USHF.L.U32 UR49, UR42, 0x1, URZ ;  /* 0x000000012a317899 */ /* 0x000fe2000800063f */
[----:B------:R-:W-:Y:S01]  /*16e0*/  LOP3.LUT R160, R158, 0x8, RZ, 0xc0, !PT ;  /* 0x000000089ea07812 */ /* 0x000fe200078ec0ff */
[----:B------:R-:W-:Y:S01]  /*16f0*/  IMAD.IADD R156, R4, 0x1, -R3 ;  /* 0x00000001049c7824 */ /* 0x000fe200078e0a03 */
[----:B------:R-:W-:Y:S01]  /*1700*/  LOP3.LUT R158, R158, 0x8, RZ, 0xc, !PT ;  /* 0x000000089e9e7812 */ /* 0x000fe200078e0cff */
[----:B------:R-:W-:Y:S01]  /*1710*/  IMAD.U32 R157, RZ, RZ, UR50 ;  /* 0x00000032ff9d7e24 */ /* 0x000fe2000f8e00ff */
[----:B------:R-:W-:Y:S01]  /*1720*/  LOP3.LUT R160, R160, 0x18, RZ, 0x3c, !PT ;  /* 0x00000018a0a07812 */ /* 0x000fe200078e3cff */
[----:B------:R-:W-:Y:S01]  /*1730*/  IMAD.WIDE R154, R9, 0x10, R154 ;  /* 0x00000010099a7825 */ /* 0x000fe200078e029a */
[----:B------:R-:W-:-:S02]  /*1740*/  UIADD3 UR46, -UR46, UR42, URZ ;  /* 0x0000002a2e2e7290 */ /* 0x000fc4000fffe13f */
[----:B------:R-:W-:Y:S01]  /*1750*/  USEL UR47, URZ, 0x1, !UP0 ;  /* 0x000000013f2f7887 */ /* 0x000fe2000c000000 */
[----:B------:R-:W-:Y:S02]  /*1760*/  VIADD R159, R157, UR45 ;  /* 0x0000002d9d9f7c36 */ /* 0x000fe40008000000 */
[----:B------:R-:W-:-:S09]  /*1770*/  VIADD R161, R161, UR6 ;  /* 0x00000006a1a17c36 */ /* 0x000fd20008000000 */
.L_x_297:
[----:B------:R-:W-:Y:S01]  /*1780*/  SHF.L.U32 R0, R163, 0x1f, RZ ;  /* 0x0000001fa3007819 */ /* 0x000fe200000006ff */
[----:B------:R-:W-:Y:S02]  /*1790*/  ULDC UR4, c[0x0][0x28c] ;  /* 0x0000a30000047ab9 */ /* 0x000fe40000000800 */
[----:B------:R-:W-:Y:S01]  /*17a0*/  ISETP.LT.AND P1, PT, RZ, UR4, PT ;  /* 0x00000004ff007c0c */ /* 0x000fe2000bf21270 */
[----:B------:R-:W0:Y:S02]  /*17b0*/  SYNCS.PHASECHK.TRANS64.TRYWAIT P0, [R157+UR45], R0 ;  /* 0x000000009d0075a7 */ /* 0x000e24000800016d */
[----:B0--34-:R-:W-:Y:S10]  /*17c0*/  @!P0 BRA `(.L_x_18) ;  /* 0x00000084002c8947 */ /* 0x019ff40003800000 */
.L_x_319:
[----:B------:R-:W-:Y:S05]  /*17d0*/  @P1 BRA `(.L_x_19) ;  /* 0x0000000000401947 */ /* 0x000fea0003800000 */
[----:B0-----:R-:W-:Y:S01]  /*17e0*/  MOV R0, 0x0 ;  /* 0x0000000000007802 */ /* 0x001fe20000000f00 */
[----:B------:R-:W-:Y:S01]  /*17f0*/  ULDC.64 UR4, c[0x4][0x68] ;  /* 0x01001a0000047ab9 */ /* 0x000fe20000000a00 */
[----:B------:R-:W-:Y:S01]  /*1800*/  ULDC.64 UR6, c[0x4][0x8] ;  /* 0x0100020000067ab9 */ /* 0x000fe20000000a00 */
[----:B------:R-:W-:Y:S01]  /*1810*/  IMAD.U32 R4, RZ, RZ, UR4 ;  /* 0x00000004ff047e24 */ /* 0x000fe2000f8e00ff */
[----:B------:R0:W1:Y:S01]  /*1820*/  LDC.64 R14, c[0x4][R0] ;  /* 0x01000000000e7b82 */ /* 0x0000620000000a00 */
[----:B------:R-:W-:Y:S01]  /*1830*/  IMAD.U32 R5, RZ, RZ, UR5 ;  /* 0x00000005ff057e24 */ /* 0x000fe2000f8e00ff */
[----:B------:R-:W-:Y:S01]  /*1840*/  ULDC.64 UR4, c[0x4][0x70] ;  /* 0x01001c0000047ab9 */ /* 0x000fe20000000a00 */
[----:B------:R-:W-:Y:S02]  /*1850*/  IMAD.U32 R10, RZ, RZ, UR6 ;  /* 0x00000006ff0a7e24 */ /* 0x000fe4000f8e00ff */
[----:B------:R-:W-:Y:S02]  /*1860*/  IMAD.U32 R6, RZ, RZ, UR4 ;  /* 0x00000004ff067e24 */ /* 0x000fe4000f8e00ff */
[----:B------:R-:W-:-:S02]  /*1870*/  IMAD.U32 R7, RZ, RZ, UR5 ;  /* 0x00000005ff077e24 */ /* 0x000fc4000f8e00ff */
[----:B------:R-:W-:Y:S02]  /*1880*/  IMAD.U32 R11, RZ, RZ, UR7 ;  /* 0x00000007ff0b7e24 */ /* 0x000fe4000f8e00ff */
[----:B------:R-:W-:Y:S02]  /*1890*/  IMAD.MOV.U32 R8, RZ, RZ, 0x1e1 ;  /* 0x000001e1ff087424 */ /* 0x000fe400078e00ff */
[----:B------:R-:W-:Y:S02]  /*18a0*/  IMAD.MOV.U32 R12, RZ, RZ, 0x1 ;  /* 0x00000001ff0c7424 */ /* 0x000fe400078e00ff */
[----:B0-----:R-:W-:-:S07]  /*18b0*/  IMAD.MOV.U32 R13, RZ, RZ, RZ ;  /* 0x000000ffff0d7224 */ /* 0x001fce00078e00ff */
[----:B------:R-:W-:-:S07]  /*18c0*/  LEPC R20, `(.L_x_19) ;  /* 0x000000001014794e */ /* 0x000fce0000000000 */
[----:B-1---5:R-:W-:Y:S05]  /*18d0*/  CALL.ABS.NOINC R14 ;  /* 0x000000000e007343 */ /* 0x022fea0003c00000 */
.L_x_19:
[----:B------:R-:W-:-:S06]  /*18e0*/  ULOP3.LUT UR4, UR40, 0x1, URZ, 0xfc, !UPT ;  /* 0x0000000128047892 */ /* 0x000fcc000f8efc3f */
[----:B0-----:R-:W-:-:S05]  /*18f0*/  IMAD.U32 R0, RZ, RZ, UR4 ;  /* 0x00000004ff007e24 */ /* 0x001fca000f8e00ff */
[----:B------:R-:W-:-:S13]  /*1900*/  ISETP.NE.AND P0, PT, R0, 0x3, PT ;  /* 0x000000030000780c */ /* 0x000fda0003f05270 */
[----:B------:R-:W-:Y:S05]  /*1910*/  @!P0 BRA `(.L_x_20) ;  /* 0x0000000000048947 */ /* 0x000fea0003800000 */
[----:B------:R-:W-:Y:S01]  /*1920*/  BPT.TRAP 0x1 ;  /* 0x000000040000795c */ /* 0x000fe20000300000 */
.L_x_20:
[----:B------:R-:W-:Y:S02]  /*1930*/  IMAD.U32 R3, RZ, RZ, UR44 ;  /* 0x0000002cff037e24 */ /* 0x000fe4000f8e00ff */
[----:B------:R-:W-:-:S03]  /*1940*/  IMAD.U32 R0, RZ, RZ, UR47 ;  /* 0x0000002fff007e24 */ /* 0x000fc6000f8e00ff */
[----:B------:R-:W-:Y:S02]  /*1950*/  LEA R3, R3, UR43, 0x3 ;  /* 0x0000002b03037c11 */ /* 0x000fe4000f8e18ff */
[----:B------:R-:W-:-:S04]  /*1960*/  SHF.L.U32 R0, R0, 0x1f, RZ ;  /* 0x0000001f00007819 */ /* 0x000fc800000006ff */
[----:B------:R0:W1:Y:S01]  /*1970*/  SYNCS.PHASECHK.TRANS64.TRYWAIT P1, [R3+URZ], R0 ;  /* 0x00000000030075a7 */ /* 0x000062000802017f */
[----:B------:R-:W-:Y:S05]  /*1980*/  @!P0 BRA `(.L_x_21) ;  /* 0x0000000000048947 */ /* 0x000fea0003800000 */
[----:B------:R-:W-:Y:S01]  /*1990*/  BPT.TRAP 0x1 ;  /* 0x000000040000795c */ /* 0x000fe20000300000 */
.L_x_21:
[----:B------:R-:W-:-:S05]  /*19a0*/  IMAD.U32 R4, RZ, RZ, UR46 ;  /* 0x0000002eff047e24 */ /* 0x000fca000f8e00ff */
[----:B------:R-:W-:Y:S01]  /*19b0*/  ISETP.GE.AND P2, PT, R4, 0x1, PT ;  /* 0x000000010400780c */ /* 0x000fe20003f46270 */
[----:B-1----:R-:W-:-:S12]  /*19c0*/  @P1 BRA `(.L_x_22) ;  /* 0x0000000000081947 */ /* 0x002fd80003800000 */
[----:B------:R-:W1:Y:S02]  /*19d0*/  SYNCS.PHASECHK.TRANS64.TRYWAIT P1, [R3+URZ], R0 ;  /* 0x00000000030075a7 */ /* 0x000e64000802017f */
[----:B-1----:R-:W-:Y:S05]  /*19e0*/  @!P1 BRA `(.L_x_23) ;  /* 0x0000008000b89947 */ /* 0x002fea0003800000 */
.L_x_22:
[----:B------:R-:W-:Y:S05]  /*19f0*/  WARPSYNC.ALL ;  /* 0x0000000000007948 */ /* 0x000fea0003800000 */
[----:B------:R-:W-:Y:S01]  /*1a00*/  UIADD3 UR4, UR43, 0x180, URZ ;  /* 0x000001802b047890 */ /* 0x000fe2000fffe03f */
[----:B------:R-:W-:Y:S01]  /*1a10*/  WARPGROUP.ARRIVE ;  /* 0x00000000000079c5 */ /* 0x000fe20000000000 */
[----:B------:R-:W-:Y:S02]  /*1a20*/  UIADD3 UR5, UR43, 0x4180, URZ ;  /* 0x000041802b057890 */ /* 0x000fe4000fffe03f */
[----:B------:R-:W-:Y:S02]  /*1a30*/  USHF.R.U32.HI UR4, URZ, 0x4, UR4 ;  /* 0x000000043f047899 */ /* 0x000fe40008011604 */
[----:B------:R-:W-:-:S02]  /*1a40*/  USHF.R.U32.HI UR5, URZ, 0x4, UR5 ;  /* 0x000000043f057899 */ /* 0x000fc40008011605 */
[----:B------:R-:W-:Y:S02]  /*1a50*/  ULOP3.LUT UR4, UR4, 0x3fff, URZ, 0xc0, !UPT ;  /* 0x00003fff04047892 */ /* 0x000fe4000f8ec03f */
[----:B------:R-:W-:Y:S02]  /*1a60*/  ULOP3.LUT UR5, UR5, 0x3fff, URZ, 0xc0, !UPT ;  /* 0x00003fff05057892 */ /* 0x000fe4000f8ec03f */
[----:B------:R-:W-:Y:S02]  /*1a70*/  ULOP3.LUT UR10, UR4, 0x10000, URZ, 0xfc, !UPT ;  /* 0x00010000040a7892 */ /* 0x000fe4000f8efc3f */
[----:B------:R-:W-:Y:S02]  /*1a80*/  ULOP3.LUT UR9, UR5, 0x10000, URZ, 0xfc, !UPT ;  /* 0x0001000005097892 */ /* 0x000fe4000f8efc3f */
[----:B------:R-:W-:Y:S02]  /*1a90*/  ULEA UR4, UR44, UR10, 0x8 ;  /* 0x0000000a2c047291 */ /* 0x000fe4000f8e403f */
[----:B------:R-:W-:Y:S01]  /*1aa0*/  ULEA UR6, UR44, UR9, 0xa ;  /* 0x000000092c067291 */ /* 0x000fe2000f8e503f */
[----:B------:R-:W-:Y:S01]  /*1ab0*/  UMOV UR5, 0x80000020 ;  /* 0x8000002000057882 */ /* 0x000fe20000000000 */
[----:B------:R-:W-:-:S07]  /*1ac0*/  UMOV UR7, 0x80000020 ;  /* 0x8000002000077882 */ /* 0x000fce0000000000 */
[----:B------:R-:W-:Y:S01]  /*1ad0*/  IGMMA.64x256x32.S8.S8 R24, gdesc[UR4], RZ, !UPT, gsb0 ;  /* 0x06600000041879f1 */ /* 0x000fe2000c0410ff */
[----:B------:R-:W-:Y:S02]  /*1ae0*/  UIADD3 UR4, UR4, 0x2, URZ ;  /* 0x0000000204047890 */ /* 0x000fe4000fffe03f */
[----:B------:R-:W-:Y:S01]  /*1af0*/  UIADD3 UR6, UR6, 0x2, URZ ;  /* 0x0000000206067890 */ /* 0x000fe2000fffe03f */
[----:B------:R-:W-:Y:S01]  /*1b00*/  UMOV UR5, 0x80000020 ;  /* 0x8000002000057882 */ /* 0x000fe20000000000 */
[----:B------:R-:W-:Y:S01]  /*1b10*/  UMOV UR7, 0x80000020 ;  /* 0x8000002000077882 */ /* 0x000fe20000000000 */
[----:B------:R-:W-:Y:S02]  /*1b20*/  WARPGROUP.DEPBAR.LE gsb0, 0x0 ;  /* 0x00008000000079c5 */ /* 0x000fe40000010000 */
[----:B------:R-:W-:-:S06]  /*1b30*/  WARPGROUP.ARRIVE ;  /* 0x00000000000079c5 */ /* 0x000fcc0000000000 */
[----:B------:R-:W-:Y:S03]  /*1b40*/  IGMMA.64x256x32.S8.S8 R24, gdesc[UR4], R24, gsb0 ;  /* 0x06600000041879f1 */ /* 0x000fe60008041018 */
[----:B------:R-:W-:Y:S02]  /*1b50*/  WARPGROUP.DEPBAR.LE gsb0, 0x0 ;  /* 0x00008000000079c5 */ /* 0x000fe40000010000 */
[----:B------:R-:W-:Y:S05]  /*1b60*/  @!P2 BRA `(.L_x_24) ;  /* 0x0000000000d8a947 */ /* 0x000fea0003800000 */
[----:B------:R-:W-:Y:S01]  /*1b70*/  UIADD3 UR4, UR44, 0x1, URZ ;  /* 0x000000012c047890 */ /* 0x000fe2000fffe03f */
[----:B01----:R-:W-:Y:S02]  /*1b80*/  IMAD.U32 R0, RZ, RZ, UR46 ;  /* 0x0000002eff007e24 */ /* 0x003fe4000f8e00ff */
[----:B------:R-:W-:Y:S01]  /*1b90*/  IMAD.U32 R3, RZ, RZ, UR44 ;  /* 0x0000002cff037e24 */ /* 0x000fe2000f8e00ff */
[----:B------:R-:W-:-:S04]  /*1ba0*/  UISETP.NE.AND UP0, UPT, UR4, 0x4, UPT ;  /* 0x000000040400788c */ /* 0x000fc8000bf05270 */
[----:B------:R-:W-:Y:S02]  /*1bb0*/  USEL UR5, URZ, 0x1, UP0 ;  /* 0x000000013f057887 */ /* 0x000fe40008000000 */
[----:B------:R-:W-:Y:S02]  /*1bc0*/  USEL UR8, UR4, URZ, UP0 ;  /* 0x0000003f04087287 */ /* 0x000fe40008000000 */
[----:B------:R-:W-:-:S06]  /*1bd0*/  ULOP3.LUT UR5, UR47, UR5, URZ, 0x3c, !UPT ;  /* 0x000000052f057292 */ /* 0x000fcc000f8e3c3f */
[----:B------:R-:W-:-:S07]  /*1be0*/  IMAD.U32 R6, RZ, RZ, UR5 ;  /* 0x00000005ff067e24 */ /* 0x000fce000f8e00ff */
.L_x_31:
[----:B------:R-:W-:Y:S05]  /*1bf0*/  @!P0 BRA `(.L_x_25) ;  /* 0x0000000000048947 */ /* 0x000fea0003800000 */
[----:B------:R-:W-:Y:S01]  /*1c00*/  BPT.TRAP 0x1 ;  /* 0x000000040000795c */ /* 0x000fe20000300000 */
.L_x_25:
[----:B------:R-:W-:Y:S01]  /*1c10*/  ULEA UR4, UR8, UR43, 0x3 ;  /* 0x0000002b08047291 */ /* 0x000fe2000f8e183f */
[----:B------:R-:W-:-:S08]  /*1c20*/  SHF.L.U32 R4, R6, 0x1f, RZ ;  /* 0x0000001f06047819 */ /* 0x000fd000000006ff */
[----:B------:R0:W1:Y:S01]  /*1c30*/  SYNCS.PHASECHK.TRANS64.TRYWAIT P1, [UR4], R4 ;  /* 0x00000004ff0075a7 */ /* 0x0000620008020144 */
[----:B------:R-:W-:Y:S05]  /*1c40*/  @!P0 BRA `(.L_x_26) ;  /* 0x0000000000048947 */ /* 0x000fea0003800000 */
[----:B------:R-:W-:Y:S01]  /*1c50*/  BPT.TRAP 0x1 ;  /* 0x000000040000795c */ /* 0x000fe20000300000 */
.L_x_26:
[----:B-1----:R-:W-:Y:S05]  /*1c60*/  @P1 BRA `(.L_x_27) ;  /* 0x0000000000081947 */ /* 0x002fea0003800000 */
[----:B------:R-:W1:Y:S02]  /*1c70*/  SYNCS.PHASECHK.TRANS64.TRYWAIT P1, [UR4], R4 ;  /* 0x00000004ff0075a7 */ /* 0x000e640008020144 */
[----:B-1----:R-:W-:Y:S05]  /*1c80*/  @!P1 BRA `(.L_x_28) ;  /* 0x0000008000249947 */ /* 0x002fea0003800000 */
.L_x_27:
[----:B------:R-:W-:Y:S01]  /*1c90*/  ULEA UR4, UR8, UR10, 0x8 ;  /* 0x0000000a08047291 */ /* 0x000fe2000f8e403f */
[----:B------:R-:W-:Y:S01]  /*1ca0*/  WARPGROUP.ARRIVE ;  /* 0x00000000000079c5 */ /* 0x000fe20000000000 */
[----:B------:R-:W-:Y:S01]  /*1cb0*/  ULEA UR6, UR8, UR9, 0xa ;  /* 0x0000000908067291 */ /* 0x000fe2000f8e503f */
[----:B------:R-:W-:Y:S01]  /*1cc0*/  UMOV UR5, 0x80000020 ;  /* 0x8000002000057882 */ /* 0x000fe20000000000 */
[----:B------:R-:W-:-:S07]  /*1cd0*/  UMOV UR7, 0x80000020 ;  /* 0x8000002000077882 */ /* 0x000fce0000000000 */
[----:B------:R-:W-:Y:S01]  /*1ce0*/  IGMMA.64x256x32.S8.S8 R24, gdesc[UR4], R24, gsb0 ;  /* 0x06600000041879f1 */ /* 0x000fe20008041018 */
        /* <DEDUP_REMOVED lines=9> */
[----:B------:R-:W-:Y:S01]  /*1d80*/  BPT.TRAP 0x1 ;  /* 0x000000040000795c */ /* 0x000fe20000300000 */
.L_x_29:
[----:B------:R-:W-:Y:S01]  /*1d90*/  ISETP.NE.AND P1, PT, R152, RZ, PT ;  /* 0x000000ff9800720c */ /* 0x000fe20003f25270 */
[----:B------:R-:W-:-:S12]  /*1da0*/  UISETP.GT.U32.AND UP0, UPT, UR40, 0x1, UPT ;  /* 0x000000012800788c */ /* 0x000fd8000bf04070 */
[----:B01----:R-:W-:-:S05]  /*1db0*/  @P1 LEA R4, R3, UR43, 0x3 ;  /* 0x0000002b03041c11 */ /* 0x003fca000f8e18ff */
[----:B------:R-:W-:-:S05]  /*1dc0*/  @P1 VIADD R4, R4, 0x20 ;  /* 0x0000002004041836 */ /* 0x000fca0000000000 */
[----:B------:R-:W-:-:S04]  /*1dd0*/  @P1 PRMT R4, R153, 0x654, R4 ;  /* 0x0000065499041816 */ /* 0x000fc80000000004 */
[----:B------:R0:W-:Y:S01]  /*1de0*/  @P1 SYNCS.ARRIVE.TRANS64.RED.A1T0 RZ, [R4+URZ], RZ ;  /* 0x000000ff04ff19a7 */ /* 0x0001e2000810043f */
[----:B------:R-:W-:-:S13]  /*1df0*/  PLOP3.LUT P1, PT, PT, PT, UP0, 0x80, 0x0 ;  /* 0x000000000000781c */ /* 0x000fda0003f2f008 */
[----:B0-----:R-:W-:Y:S05]  /*1e00*/  @P1 BRA `(.L_x_30) ;  /* 0x0000000000041947 */ /* 0x001fea0003800000 */
[----:B------:R-:W-:Y:S01]  /*1e10*/  BPT.TRAP 0x1 ;  /* 0x000000040000795c */ /* 0x000fe20000300000 */
.L_x_30:
[----:B------:R-:W-:Y:S01]  /*1e20*/  UIADD3 UR8, UR8, 0x1, URZ ;  /* 0x0000000108087890 */ /* 0x000fe2000fffe03f */
[C---:B------:R-:W-:Y:S01]  /*1e30*/  ISETP.GT.AND P2, PT, R0.reuse, 0x1, PT ;  /* 0x000000010000780c */ /* 0x040fe20003f44270 */
[----:B------:R-:W-:Y:S02]  /*1e40*/  VIADD R3, R3, 0x1 ;  /* 0x0000000103037836 */ /* 0x000fe40000000000 */
[----:B------:R-:W-:Y:S01]  /*1e50*/  UISETP.NE.AND UP0, UPT, UR8, 0x4, UPT ;  /* 0x000000040800788c */ /* 0x000fe2000bf05270 */
[----:B------:R-:W-:Y:S02]  /*1e60*/  VIADD R0, R0, 0xffffffff ;  /* 0xffffffff00007836 */ /* 0x000fe40000000000 */
[C---:B------:R-:W-:Y:S01]  /*1e70*/  ISETP.NE.AND P1, PT, R3.reuse, 0x4, PT ;  /* 0x000000040300780c */ /* 0x040fe20003f25270 */
[----:B------:R-:W-:Y:S02]  /*1e80*/  USEL UR4, URZ, 0x1, UP0 ;  /* 0x000000013f047887 */ /* 0x000fe40008000000 */
[----:B------:R-:W-:Y:S01]  /*1e90*/  USEL UR8, UR8, URZ, UP0 ;  /* 0x0000003f08087287 */ /* 0x000fe20008000000 */
[----:B------:R-:W-:-:S03]  /*1ea0*/  SEL R3, R3, RZ, P1 ;  /* 0x000000ff03037207 */ /* 0x000fc60000800000 */
[----:B------:R-:W-:Y:S01]  /*1eb0*/  LOP3.LUT R6, R6, UR4, RZ, 0x3c, !PT ;  /* 0x0000000406067c12 */ /* 0x000fe2000f8e3cff */
[----:B------:R-:W-:Y:S07]  /*1ec0*/  @P2 BRA `(.L_x_31) ;  /* 0xfffffffc00482947 */ /* 0x000fee000383ffff */
.L_x_24:
[----:B01----:R-:W0:Y:S01]  /*1ed0*/  LDC R0, c[0x0][0x28c] ;  /* 0x0000a300ff007b82 */ /* 0x003e220000000800 */
[----:B------:R1:W-:Y:S01]  /*1ee0*/  SYNCS.ARRIVE.TRANS64.A1T0 RZ, [R158+UR50], RZ ;  /* 0x000000ff9eff79a7 */ /* 0x0003e20008100032 */
[----:B0-----:R-:W-:-:S13]  /*1ef0*/  ISETP.GE.AND P1, PT, R0, 0x1, PT ;  /* 0x000000010000780c */ /* 0x001fda0003f26270 */
[----:B-1----:R-:W-:Y:S05]  /*1f00*/  @!P1 BRA `(.L_x_32) ;  /* 0x0000000000409947 */ /* 0x002fea0003800000 */
[----:B------:R-:W-:Y:S05]  /*1f10*/  @!P0 BRA `(.L_x_33) ;  /* 0x0000000000048947 */ /* 0x000fea0003800000 */
[----:B------:R-:W-:Y:S01]  /*1f20*/  BPT.TRAP 0x1 ;  /* 0x000000040000795c */ /* 0x000fe20000300000 */
.L_x_33:
[----:B------:R-:W-:Y:S01]  /*1f30*/  ISETP.NE.AND P0, PT, R152, RZ, PT ;  /* 0x000000ff9800720c */ /* 0x000fe20003f05270 */
[----:B------:R-:W-:-:S12]  /*1f40*/  IMAD.U32 R3, RZ, RZ, UR43 ;  /* 0x0000002bff037e24 */ /* 0x000fd8000f8e00ff */
[----:B------:R-:W-:-:S05]  /*1f50*/  VOTEU.ANY UP0, P0 ;  /* 0x00000000003f7886 */ /* 0x000fca0000000100 */
[----:B------:R-:W-:Y:S02]  /*1f60*/  @UP0 UIADD3 UR4, UR46, UR44, URZ ;  /* 0x0000002c2e040290 */ /* 0x000fe4000fffe03f */
[----:B------:R-:W-:-:S04]  /*1f70*/  UISETP.GT.U32.AND UP0, UPT, UR40, 0x1, UPT ;  /* 0x000000012800788c */ /* 0x000fc8000bf04070 */
[----:B------:R-:W-:-:S04]  /*1f80*/  IMAD.U32 R0, RZ, RZ, UR4 ;  /* 0x00000004ff007e24 */ /* 0x000fc8000f8e00ff */
[----:B------:R-:W-:-:S05]  /*1f90*/  @P0 IMAD.SHL.U32 R0, R0, 0x8, RZ ;  /* 0x0000000800000824 */ /* 0x000fca00078e00ff */
[----:B------:R-:W-:-:S04]  /*1fa0*/  @P0 LOP3.LUT R0, R0, 0x18, RZ, 0xc0, !PT ;  /* 0x0000001800000812 */ /* 0x000fc800078ec0ff */
[----:B------:R-:W-:-:S04]  /*1fb0*/  @P0 IADD3 R0, R3, 0x20, R0 ;  /* 0x0000002003000810 */ /* 0x000fc80007ffe000 */
[----:B------:R-:W-:-:S04]  /*1fc0*/  @P0 PRMT R0, R153, 0x654, R0 ;  /* 0x0000065499000816 */ /* 0x000fc80000000000 */
[----:B------:R0:W-:Y:S01]  /*1fd0*/  @P0 SYNCS.ARRIVE.TRANS64.RED.A1T0 RZ, [R0+URZ], RZ ;  /* 0x000000ff00ff09a7 */ /* 0x0001e2000810043f */
[----:B------:R-:W-:-:S13]  /*1fe0*/  PLOP3.LUT P0, PT, PT, PT, UP0, 0x80, 0x0 ;  /* 0x000000000000781c */ /* 0x000fda0003f0f008 */
[----:B0-----:R-:W-:Y:S05]  /*1ff0*/  @P0 BRA `(.L_x_32) ;  /* 0x0000000000040947 */ /* 0x001fea0003800000 */
[----:B------:R-:W-:Y:S01]  /*2000*/  BPT.TRAP 0x1 ;  /* 0x000000040000795c */ /* 0x000fe20000300000 */
.L_x_32:
[----:B------:R-:W-:Y:S01]  /*2010*/  SHF.L.U32 R0, R163, 0x1f, RZ ;  /* 0x0000001fa3007819 */ /* 0x000fe200000006ff */
[----:B------:R-:W-:Y:S01]  /*2020*/  UIADD3 UR44, UR49, UR44, URZ ;  /* 0x0000002c312c7290 */ /* 0x000fe2000fffe03f */
[----:B------:R-:W0:Y:S01]  /*2030*/  LDC R7, c[0x0][0x288] ;  /* 0x0000a200ff077b82 */ /* 0x000e220000000800 */
[----:B------:R-:W-:Y:S02]  /*2040*/  IMAD.SHL.U32 R8, R156, 0x2, RZ ;  /* 0x000000029c087824 */ /* 0x000fe400078e00ff */
[----:B------:R-:W-:Y:S02]  /*2050*/  USHF.R.U32.HI UR4, URZ, 0x2, UR44 ;  /* 0x000000023f047899 */ /* 0x000fe4000801162c */
[----:B------:R-:W-:Y:S01]  /*2060*/  UISETP.GT.U32.AND UP0, UPT, UR44, 0x3, UPT ;  /* 0x000000032c00788c */ /* 0x000fe2000bf04070 */
[----:B------:R-:W-:Y:S01]  /*2070*/  SHF.R.S32.HI R9, RZ, 0x1f, R8 ;  /* 0x0000001fff097819 */ /* 0x000fe20000011408 */
[----:B------:R-:W-:Y:S01]  /*2080*/  ULOP3.LUT UR4, UR4, 0x1, URZ, 0xc0, !UPT ;  /* 0x0000000104047892 */ /* 0x000fe2000f8ec03f */
[----:B------:R-:W1:Y:S01]  /*2090*/  SYNCS.PHASECHK.TRANS64.TRYWAIT P0, [R157+UR45+0x10], R0 ;  /* 0x000010009d0075a7 */ /* 0x000e62000800016d */
[----:B------:R-:W-:-:S02]  /*20a0*/  UISETP.LT.U32.AND UP0, UPT, UR49, 0x4, UP0 ;  /* 0x000000043100788c */ /* 0x000fc40008701070 */
[----:B------:R-:W-:Y:S02]  /*20b0*/  UISETP.NE.U32.AND UP1, UPT, UR4, 0x1, UPT ;  /* 0x000000010400788c */ /* 0x000fe4000bf25070 */
[----:B------:R-:W-:Y:S02]  /*20c0*/  USEL UR5, URZ, 0x1, !UP0 ;  /* 0x000000013f057887 */ /* 0x000fe4000c000000 */
[----:B------:R-:W-:Y:S02]  /*20d0*/  UISETP.GT.U32.AND UP1, UPT, UR49, 0x3, !UP1 ;  /* 0x000000033100788c */ /* 0x000fe4000cf24070 */
[----:B------:R-:W-:Y:S02]  /*20e0*/  ULOP3.LUT UR44, UR44, 0x3, URZ, 0xc0, !UPT ;  /* 0x000000032c2c7892 */ /* 0x000fe4000f8ec03f */
[----:B------:R-:W-:-:S04]  /*20f0*/  USEL UR4, URZ, 0x1, !UP1 ;  /* 0x000000013f047887 */ /* 0x000fc8000c800000 */
[----:B------:R-:W-:Y:S01]  /*2100*/  ULOP3.LUT UR47, UR4, UR47, UR5, 0x96, !UPT ;  /* 0x0000002f042f7292 */ /* 0x000fe2000f8e9605 */
[----:B01----:R-:W-:Y:S11]  /*2110*/  @!P0 BRA `(.L_x_34) ;  /* 0x0000007c00188947 */ /* 0x003ff60003800000 */
.L_x_320:
[----:B0-----:R-:W-:Y:S01]  /*2120*/  IMAD.SHL.U32 R0, R19, 0x40, RZ ;  /* 0x0000004013007824 */ /* 0x001fe200078e00ff */
[----:B------:R-:W-:Y:S01]  /*2130*/  ULDC UR6, c[0x0][0x284] ;  /* 0x0000a10000067ab9 */ /* 0x000fe20000000800 */
[----:B------:R-:W-:Y:S01]  /*2140*/  IMAD.SHL.U32 R14, R18, 0x100, RZ ;  /* 0x00000100120e7824 */ /* 0x000fe200078e00ff */
[----:B------:R-:W-:Y:S01]  /*2150*/  SHF.R.S32.HI R164, RZ, 0x1f, R2 ;  /* 0x0000001fffa47819 */ /* 0x000fe20000011402 */
[----:B------:R-:W-:Y:S01]  /*2160*/  ULDC.64 UR4, c[0x0][0x5d0] ;  /* 0x0001740000047ab9 */ /* 0x000fe20000000a00 */
[----:B------:R-:W-:Y:S01]  /*2170*/  ISETP.GE.AND P0, PT, R0, UR6, PT ;  /* 0x0000000600007c0c */ /* 0x000fe2000bf06270 */
[----:B------:R-:W-:Y:S01]  /*2180*/  IMAD.WIDE.U32 R4, R2, UR4, R8 ;  /* 0x0000000402047c25 */ /* 0x000fe2000f8e0008 */
[----:B------:R-:W-:Y:S02]  /*2190*/  SHF.R.S32.HI R15, RZ, 0x1f, R14 ;  /* 0x0000001fff0f7819 */ /* 0x000fe4000001140e */
[----:B------:R-:W-:Y:S01]  /*21a0*/  ISETP.GE.OR P0, PT, R14, R7, P0 ;  /* 0x000000070e00720c */ /* 0x000fe20000706670 */
[----:B------:R-:W-:Y:S01]  /*21b0*/  IMAD R3, R164, UR4, RZ ;  /* 0x00000004a4037c24 */ /* 0x000fe2000f8e02ff */
[----:B------:R-:W-:-:S03]  /*21c0*/  IADD3 R4, P1, R14, R4, RZ ;  /* 0x000000040e047210 */ /* 0x000fc60007f3e0ff */
[----:B------:R-:W-:-:S05]  /*21d0*/  IMAD R3, R2, UR5, R3 ;  /* 0x0000000502037c24 */ /* 0x000fca000f8e0203 */
[----:B------:R-:W-:-:S03]  /*21e0*/  IADD3.X R5, R15, R5, R3, P1, !PT ;  /* 0x000000050f057210 */ /* 0x000fc60000ffe403 */
[----:B------:R-:W-:Y:S05]  /*21f0*/  @P0 BRA `(.L_x_35) ;  /* 0x0000006000b00947 */ /* 0x000fea0003800000 */
[----:B------:R-:W0:Y:S01]  /*2200*/  LDC.64 R12, c[0x0][0x5c8] ;  /* 0x00017200ff0c7b82 */ /* 0x000e220000000a00 */
[----:B------:R-:W-:Y:S01]  /*2210*/  IMAD.WIDE R10, R19, 0x40, R154 ;  /* 0x00000040130a7825 */ /* 0x000fe200078e029a */
[----:B------:R-:W-:Y:S01]  /*2220*/  ULDC.64 UR4, c[0x0][0x5c0] ;  /* 0x0001700000047ab9 */ /* 0x000fe20000000a00 */
[----:B------:R-:W-:Y:S02]  /*2230*/  BSSY B0, `(.L_x_35) ;  /* 0x0000628000007945 */ /* 0x000fe40003800000 */
[----:B------:R-:W-:Y:S02]  /*2240*/  IMAD.IADD R165, R161, 0x1, -R0 ;  /* 0x00000001a1a57824 */ /* 0x000fe400078e0a00 */
[-C--:B0-----:R-:W-:Y:S02]  /*2250*/  IMAD R3, R11, R12.reuse, RZ ;  /* 0x0000000c0b037224 */ /* 0x081fe400078e02ff */
[----:B------:R-:W-:-:S04]  /*2260*/  IMAD.WIDE.U32 R4, R10, R12, R4 ;  /* 0x0000000c0a047225 */ /* 0x000fc800078e0004 */
[----:B------:R-:W-:Y:S01]  /*2270*/  IMAD R3, R10, R13, R3 ;  /* 0x0000000d0a037224 */ /* 0x000fe200078e0203 */
[----:B------:R-:W-:-:S03]  /*2280*/  IADD3 R4, P0, R4, UR4, RZ ;  /* 0x0000000404047c10 */ /* 0x000fc6000ff1e0ff */
[----:B------:R-:W-:Y:S01]  /*2290*/  IMAD.IADD R3, R5, 0x1, R3 ;  /* 0x0000000105037824 */ /* 0x000fe200078e0203 */
[----:B------:R-:W-:-:S04]  /*22a0*/  LEA R6, P1, R12, R4, 0x3 ;  /* 0x000000040c067211 */ /* 0x000fc800078218ff */
[----:B------:R-:W-:Y:S01]  /*22b0*/  IADD3.X R5, R3, UR5, RZ, P0, !PT ;  /* 0x0000000503057c10 */ /* 0x000fe200087fe4ff */
[----:B------:R-:W-:Y:S01]  /*22c0*/  IMAD R3, R156, -0x2, R7 ;  /* 0xfffffffe9c037824 */ /* 0x000fe200078e0207 */
[----:B-----5:R-:W-:Y:S02]  /*22d0*/  ISETP.NE.AND P0, PT, R22, RZ, PT ;  /* 0x000000ff1600720c */ /* 0x020fe40003f05270 */
[----:B------:R-:W-:Y:S01]  /*22e0*/  LEA.HI.X R7, R12, R5, R13, 0x3, P1 ;  /* 0x000000050c077211 */ /* 0x000fe200008f1c0d */
[----:B------:R-:W-:-:S10]  /*22f0*/  IMAD.IADD R0, R3, 0x1, -R14 ;  /* 0x0000000103007824 */ /* 0x000fd400078e0a0e */
[----:B------:R-:W-:Y:S05]  /*2300*/  @!P0 BRA `(.L_x_36) ;  /* 0x0000004800608947 */ /* 0x000fea0003800000 */
[----:B------:R-:W0:Y:S01]  /*2310*/  LDC.64 R18, c[0x0][0x5b0] ;  /* 0x00016c00ff127b82 */ /* 0x000e220000000a00 */
[----:B------:R-:W-:Y:S01]  /*2320*/  ULDC.64 UR4, c[0x0][0x5b8] ;  /* 0x00016e0000047ab9 */ /* 0x000fe20000000a00 */
[----:B------:R-:W-:Y:S01]  /*2330*/  ISETP.GE.AND P1, PT, R165, 0x1, PT ;  /* 0x00000001a500780c */ /* 0x000fe20003f26270 */
[----:B------:R-:W-:Y:S01]  /*2340*/  IMAD.WIDE.U32 R8, R2, UR4, R8 ;  /* 0x0000000402087c25 */ /* 0x000fe2000f8e0008 */
[----:B------:R-:W-:Y:S02]  /*2350*/  BSSY B1, `(.L_x_37) ;  /* 0x000000e000017945 */ /* 0x000fe40003800000 */
[----:B------:R-:W-:Y:S01]  /*2360*/  ISETP.LT.OR P4, PT, R0, 0x1, !P1 ;  /* 0x000000010000780c */ /* 0x000fe20004f81670 */
[----:B------:R-:W-:Y:S01]  /*2370*/  IMAD R3, R164, UR4, RZ ;  /* 0x00000004a4037c24 */ /* 0x000fe2000f8e02ff */
[----:B------:R-:W1:Y:S01]  /*2380*/  LDC.64 R20, c[0x0][0x5a8] ;  /* 0x00016a00ff147b82 */ /* 0x000e620000000a00 */
[----:B------:R-:W-:Y:S02]  /*2390*/  IADD3 R8, P0, R14, R8, RZ ;  /* 0x000000080e087210 */ /* 0x000fe40007f1e0ff */
[----:B------:R-:W-:-:S05]  /*23a0*/  IMAD R3, R2, UR5, R3 ;  /* 0x0000000502037c24 */ /* 0x000fca000f8e0203 */
[----:B------:R-:W-:Y:S01]  /*23b0*/  IADD3.X R9, R15, R9, R3, P0, !PT ;  /* 0x000000090f097210 */ /* 0x000fe200007fe403 */
[-C--:B0-----:R-:W-:Y:S02]  /*23c0*/  IMAD R12, R11, R18.reuse, RZ ;  /* 0x000000120b0c7224 */ /* 0x081fe400078e02ff */
[----:B------:R-:W-:-:S04]  /*23d0*/  IMAD.WIDE.U32 R2, R10, R18, R8 ;  /* 0x000000120a027225 */ /* 0x000fc800078e0008 */
[----:B------:R-:W-:Y:S01]  /*23e0*/  IMAD R15, R10, R19, R12 ;  /* 0x000000130a0f7224 */ /* 0x000fe200078e020c */
[----:B-1----:R-:W-:-:S04]  /*23f0*/  IADD3 R2, P0, R2, R20, RZ ;  /* 0x0000001402027210 */ /* 0x002fc80007f1e0ff */
[----:B------:R-:W-:Y:S01]  /*2400*/  IADD3.X R3, R21, R3, R15, P0, !PT ;  /* 0x0000000315037210 */ /* 0x000fe200007fe40f */
[----:B------:R-:W-:Y:S08]  /*2410*/  @P4 BRA `(.L_x_38) ;  /* 0x0000000000044947 */ /* 0x000ff00003800000 */
[----:B------:R0:W5:Y:S02]  /*2420*/  LDG.E.U8 R162, desc[UR38][R2.64] ;  /* 0x0000002602a27981 */ /* 0x000164000c1e1100 */
.L_x_38:
[----:B------:R-:W-:Y:S05]  /*2430*/  BSYNC B1 ;  /* 0x0000000000017941 */ /* 0x000fea0003800000 */
.L_x_37:
[C---:B------:R-:W-:Y:S01]  /*2440*/  SHF.L.U64.HI R13, R18.reuse, 0x3, R19 ;  /* 0x00000003120d7819 */ /* 0x040fe20000010213 */
[----:B------:R-:W-:Y:S01]  /*2450*/  IMAD.SHL.U32 R12, R18, 0x8, RZ ;  /* 0x00000008120c7824 */ /* 0x000fe200078e00ff */
[----:B-----5:R-:W-:Y:S01]  /*2460*/  LOP3.LUT R11, R162, 0xffff, RZ, 0xc0, !PT ;  /* 0x0000ffffa20b7812 */ /* 0x020fe200078ec0ff */
[----:B------:R-:W-:Y:S01]  /*2470*/  BSSY B1, `(.L_x_39) ;  /* 0x0000013000017945 */ /* 0x000fe20003800000 */
[----:B------:R-:W-:Y:S01]  /*2480*/  ISETP.GE.AND P0, PT, R165, 0x9, PT ;  /* 0x00000009a500780c */ /* 0x000fe20003f06270 */
[----:B------:R-:W-:Y:S01]  /*2490*/  IMAD.WIDE.U32 R12, R10, R18, R12 ;  /* 0x000000120a0c7225 */ /* 0x000fe200078e000c */
[----:B------:R-:W-:Y:S02]  /*24a0*/  PRMT R11, R11, 0x8880, RZ ;  /* 0x000088800b0b7816 */ /* 0x000fe400000000ff */
[----:B------:R-:W-:Y:S01]  /*24b0*/  ISETP.LT.OR P5, PT, R0, 0x2, !P0 ;  /* 0x000000020000780c */ /* 0x000fe200047a1670 */
[----:B------:R-:W-:Y:S01]  /*24c0*/  IMAD.IADD R13, R15, 0x1, R13 ;  /* 0x000000010f0d7824 */ /* 0x000fe200078e020d */
[----:B------:R-:W-:Y:S01]  /*24d0*/  IADD3 R8, P2, P3, R8, R20, R12 ;  /* 0x0000001408087210 */ /* 0x000fe20007b5e00c */
[----:B------:R-:W-:Y:S01]  /*24e0*/  IMAD R10, R11, R22, RZ ;  /* 0x000000160b0a7224 */ /* 0x000fe200078e02ff */
[----:B------:R-:W-:-:S02]  /*24f0*/  ISETP.LT.OR P6, PT, R0, 0x9, !P1 ;  /* 0x000000090000780c */ /* 0x000fc40004fc1670 */
[----:B------:R-:W-:Y:S01]  /*2500*/  IADD3.X R9, R9, R21, R13, P2, P3 ;  /* 0x0000001509097210 */ /* 0x000fe200017e640d */
[----:B------:R-:W-:Y:S01]  /*2510*/  @!P4 IMAD R11, R24, R23, R10 ;  /* 0x00000017180bc224 */ /* 0x000fe200078e020a */
[C---:B------:R-:W-:Y:S02]  /*2520*/  ISETP.LT.OR P3, PT, R0.reuse, 0x2, !P1 ;  /* 0x000000020000780c */ /* 0x040fe40004f61670 */
[C---:B------:R-:W-:Y:S02]  /*2530*/  ISETP.LT.OR P2, PT, R0.reuse, 0xa, !P1 ;  /* 0x0000000a0000780c */ /* 0x040fe40004f41670 */
[----:B------:R1:W-:Y:S01]  /*2540*/  @!P4 STG.E.U8 desc[UR38][R4.64], R11 ;  /* 0x0000000b0400c986 */ /* 0x0003e2000c101126 */
[----:B------:R-:W-:-:S08]  /*2550*/  ISETP.LT.OR P4, PT, R0, 0x1, !P0 ;  /* 0x000000010000780c */ /* 0x000fd00004781670 */
[----:B------:R-:W-:Y:S05]  /*2560*/  @P3 BRA `(.L_x_40) ;  /* 0x00000000000c3947 */ /* 0x000fea0003800000 */
[----:B------:R-:W1:Y:S02]  /*2570*/  LDG.E.U8 R162, desc[UR38][R2.64+0x1] ;  /* 0x0000012602a27981 */ /* 0x000e64000c1e1100 */
[----:B-1----:R-:W-:-:S05]  /*2580*/  PRMT R11, R162, 0x8880, RZ ;  /* 0x00008880a20b7816 */ /* 0x002fca00000000ff */
[----:B------:R-:W-:-:S07]  /*2590*/  IMAD R10, R11, R22, RZ ;  /* 0x000000160b0a7224 */ /* 0x000fce00078e02ff */
.L_x_40:
[----:B------:R-:W-:Y:S05]  /*25a0*/  BSYNC B1 ;  /* 0x0000000000017941 */ /* 0x000fea0003800000 */
.L_x_39:
[----:B------:R-:W-:Y:S01]  /*25b0*/  @!P3 IMAD R25, R25, R23, R10 ;  /* 0x000000171919b224 */ /* 0x000fe200078e020a */
[----:B------:R-:W-:Y:S04]  /*25c0*/  BSSY B1, `(.L_x_41) ;  /* 0x0000006000017945 */ /* 0x000fe80003800000 */
[----:B------:R2:W-:Y:S01]  /*25d0*/  @!P3 STG.E.U8 desc[UR38][R4.64+0x1], R25 ;  /* 0x000001190400b986 */ /* 0x0005e2000c101126 */
[----:B------:R-:W-:Y:S05]  /*25e0*/  @P4 BRA `(.L_x_42) ;  /* 0x00000000000c4947 */ /* 0x000fea0003800000 */
[----:B------:R-:W1:Y:S02]  /*25f0*/  LDG.E.U8 R162, desc[UR38][R8.64] ;  /* 0x0000002608a27981 */ /* 0x000e64000c1e1100 */
[----:B-1----:R-:W-:-:S05]  /*2600*/  PRMT R11, R162, 0x8880, RZ ;  /* 0x00008880a20b7816 */ /* 0x002fca00000000ff */
[----:B------:R-:W-:-:S07]  /*2610*/  IMAD R10, R11, R22, RZ ;  /* 0x000000160b0a7224 */ /* 0x000fce00078e02ff */
.L_x_42:
[----:B------:R-:W-:Y:S05]  /*2620*/  BSYNC B1 ;  /* 0x0000000000017941 */ /* 0x000fea0003800000 */
.L_x_41:
[----:B-1----:R-:W-:Y:S01]  /*2630*/  @!P4 IMAD R11, R26, R23, R10 ;  /* 0x000000171a0bc224 */ /* 0x002fe200078e020a */
[----:B------:R-:W-:Y:S04]  /*2640*/  BSSY B1, `(.L_x_43) ;  /* 0x0000006000017945 */ /* 0x000fe80003800000 */
[----:B------:R1:W-:Y:S01]  /*2650*/  @!P4 STG.E.U8 desc[UR38][R6.64], R11 ;  /* 0x0000000b0600c986 */ /* 0x0003e2000c101126 */
[----:B------:R-:W-:Y:S05]  /*2660*/  @P5 BRA `(.L_x_44) ;  /* 0x00000000000c5947 */ /* 0x000fea0003800000 */
[----:B------:R-:W1:Y:S02]  /*2670*/  LDG.E.U8 R162, desc[UR38][R8.64+0x1] ;  /* 0x0000012608a27981 */ /* 0x000e64000c1e1100 */
[----:B-1----:R-:W-:-:S05]  /*2680*/  PRMT R11, R162, 0x8880, RZ ;  /* 0x00008880a20b7816 */ /* 0x002fca00000000ff */
[----:B------:R-:W-:-:S07]  /*2690*/  IMAD R10, R11, R22, RZ ;  /* 0x000000160b0a7224 */ /* 0x000fce00078e02ff */
.L_x_44:
[----:B------:R-:W-:Y:S05]  /*26a0*/  BSYNC B1 ;  /* 0x0000000000017941 */ /* 0x000fea0003800000 */
.L_x_43:
[----:B------:R-:W-:Y:S01]  /*26b0*/  @!P5 IMAD R27, R27, R23, R10 ;  /* 0x000000171b1bd224 */ /* 0x000fe200078e020a */
[----:B------:R-:W-:Y:S04]  /*26c0*/  BSSY B1, `(.L_x_45) ;  /* 0x0000006000017945 */ /* 0x000fe80003800000 */
[----:B------:R3:W-:Y:S01]  /*26d0*/  @!P5 STG.E.U8 desc[UR38][R6.64+0x1], R27 ;  /* 0x0000011b0600d986 */ /* 0x0007e2000c101126 */
[----:B------:R-:W-:Y:S05]  /*26e0*/  @P6 BRA `(.L_x_46) ;  /* 0x00000000000c6947 */ /* 0x000fea0003800000 */
[----:B------:R-:W1:Y:S02]  /*26f0*/  LDG.E.U8 R162, desc[UR38][R2.64+0x8] ;  /* 0x0000082602a27981 */ /* 0x000e64000c1e1100 */
[----:B-1----:R-:W-:-:S05]  /*2700*/  PRMT R11, R162, 0x8880, RZ ;  /* 0x00008880a20b7816 */ /* 0x002fca00000000ff */
[----:B------:R-:W-:-:S07]  /*2710*/  IMAD R10, R11, R22, RZ ;  /* 0x000000160b0a7224 */ /* 0x000fce00078e02ff */
.L_x_46:
[----:B------:R-:W-:Y:S05]  /*2720*/  BSYNC B1 ;  /* 0x0000000000017941 */ /* 0x000fea0003800000 */
.L_x_45:
[----:B-1----:R-:W-:Y:S01]  /*2730*/  @!P6 IMAD R11, R28, R23, R10 ;  /* 0x000000171c0be224 */ /* 0x002fe200078e020a */
[----:B------:R-:W-:Y:S04]  /*2740*/  BSSY B1, `(.L_x_47) ;  /* 0x0000006000017945 */ /* 0x000fe80003800000 */
[----:B------:R1:W-:Y:S01]  /*2750*/  @!P6 STG.E.U8 desc[UR38][R4.64+0x8], R11 ;  /* 0x0000080b0400e986 */ /* 0x0003e2000c101126 */
[----:B------:R-:W-:Y:S05]  /*2760*/  @P2 BRA `(.L_x_48) ;  /* 0x00000000000c2947 */ /* 0x000fea0003800000 */
[----:B------:R-:W1:Y:S02]  /*2770*/  LDG.E.U8 R162, desc[UR38][R2.64+0x9] ;  /* 0x0000092602a27981 */ /* 0x000e64000c1e1100 */
[----:B-1----:R-:W-:-:S05]  /*2780*/  PRMT R11, R162, 0x8880, RZ ;  /* 0x00008880a20b7816 */ /* 0x002fca00000000ff */
[----:B------:R-:W-:-:S07]  /*2790*/  IMAD R10, R11, R22, RZ ;  /* 0x000000160b0a7224 */ /* 0x000fce00078e02ff */
.L_x_48:
[----:B------:R-:W-:Y:S05]  /*27a0*/  BSYNC B1 ;  /* 0x0000000000017941 */ /* 0x000fea0003800000 */
.L_x_47:
[C---:B------:R-:W-:Y:S01]  /*27b0*/  ISETP.LT.OR P4, PT, R0.reuse, 0x9, !P0 ;  /* 0x000000090000780c */ /* 0x040fe20004781670 */
[----:B------:R-:W-:Y:S01]  /*27c0*/  @!P2 IMAD R29, R29, R23, R10 ;  /* 0x000000171d1da224 */ /* 0x000fe200078e020a */
[----:B------:R-:W-:Y:S01]  /*27d0*/  BSSY B1, `(.L_x_49) ;  /* 0x000000a000017945 */ /* 0x000fe20003800000 */
[C---:B------:R-:W-:Y:S02]  /*27e0*/  ISETP.LT.OR P3, PT, R0.reuse, 0xa, !P0 ;  /* 0x0000000a0000780c */ /* 0x040fe40004761670 */
[C---:B------:R-:W-:Y:S01]  /*27f0*/  ISETP.LT.OR P5, PT, R0.reuse, 0x11, !P1 ;  /* 0x000000110000780c */ /* 0x040fe20004fa1670 */
[----:B------:R4:W-:Y:S01]  /*2800*/  @!P2 STG.E.U8 desc[UR38][R4.64+0x9], R29 ;  /* 0x0000091d0400a986 */ /* 0x0009e2000c101126 */
[C---:B------:R-:W-:Y:S02]  /*2810*/  ISETP.LT.OR P6, PT, R0.reuse, 0x12, !P1 ;  /* 0x000000120000780c */ /* 0x040fe40004fc1670 */
[----:B------:R-:W-:-:S04]  /*2820*/  ISETP.LT.OR P2, PT, R0, 0x11, !P0 ;  /* 0x000000110000780c */ /* 0x000fc80004741670 */
[----:B------:R-:W-:Y:S09]  /*2830*/  @P4 BRA `(.L_x_50) ;  /* 0x00000000000c4947 */ /* 0x000ff20003800000 */
[----:B------:R-:W1:Y:S02]  /*2840*/  LDG.E.U8 R162, desc[UR38][R8.64+0x8] ;  /* 0x0000082608a27981 */ /* 0x000e64000c1e1100 */
[----:B-1----:R-:W-:-:S05]  /*2850*/  PRMT R11, R162, 0x8880, RZ ;  /* 0x00008880a20b7816 */ /* 0x002fca00000000ff */
[----:B------:R-:W-:-:S07]  /*2860*/  IMAD R10, R11, R22, RZ ;  /* 0x000000160b0a7224 */ /* 0x000fce00078e02ff */
.L_x_50:
[----:B------:R-:W-:Y:S05]  /*2870*/  BSYNC B1 ;  /* 0x0000000000017941 */ /* 0x000fea0003800000 */
.L_x_49:
[----:B-1----:R-:W-:Y:S01]  /*2880*/  @!P4 IMAD R11, R30, R23, R10 ;  /* 0x000000171e0bc224 */ /* 0x002fe200078e020a */
[----:B------:R-:W-:Y:S04]  /*2890*/  BSSY B1, `(.L_x_51) ;  /* 0x0000006000017945 */ /* 0x000fe80003800000 */
[----:B------:R1:W-:Y:S01]  /*28a0*/  @!P4 STG.E.U8 desc[UR38][R6.64+0x8], R11 ;  /* 0x0000080b0600c986 */ /* 0x0003e2000c101126 */
[----:B------:R-:W-:Y:S05]  /*28b0*/  @P3 BRA `(.L_x_52) ;  /* 0x00000000000c3947 */ /* 0x000fea0003800000 */
[----:B------:R-:W1:Y:S02]  /*28c0*/  LDG.E.U8 R162, desc[UR38][R8.64+0x9] ;  /* 0x0000092608a27981 */ /* 0x000e64000c1e1100 */
[----:B-1----:R-:W-:-:S05]  /*28d0*/  PRMT R11, R162, 0x8880, RZ ;  /* 0x00008880a20b7816 */ /* 0x002fca00000000ff */
[----:B------:R-:W-:-:S07]  /*28e0*/  IMAD R10, R11, R22, RZ ;  /* 0x000000160b0a7224 */ /* 0x000fce00078e02ff */
.L_x_52:
[----:B------:R-:W-:Y:S05]  /*28f0*/  BSYNC B1 ;  /* 0x0000000000017941 */ /* 0x000fea0003800000 */
.L_x_51:
[----:B------:R-:W-:Y:S01]  /*2900*/  @!P3 IMAD R31, R31, R23, R10 ;  /* 0x000000171f1fb224 */ /* 0x000fe200078e020a */
[----:B------:R-:W-:Y:S04]  /*2910*/  BSSY B1, `(.L_x_53) ;  /* 0x0000006000017945 */ /* 0x000fe80003800000 */
[----:B------:R0:W-:Y:S01]  /*2920*/  @!P3 STG.E.U8 desc[UR38][R6.64+0x9], R31 ;  /* 0x0000091f0600b986 */ /* 0x0001e2000c101126 */
[----:B------:R-:W-:Y:S05]  /*2930*/  @P5 BRA `(.L_x_54) ;  /* 0x00000000000c5947 */ /* 0x000fea0003800000 */
[----:B------:R-:W1:Y:S02]  /*2940*/  LDG.E.U8 R162, desc[UR38][R2.64+0x10] ;  /* 0x0000102602a27981 */ /* 0x000e64000c1e1100 */
[----:B-1----:R-:W-:-:S05]  /*2950*/  PRMT R11, R162, 0x8880, RZ ;  /* 0x00008880a20b7816 */ /* 0x002fca00000000ff */
[----:B------:R-:W-:-:S07]  /*2960*/  IMAD R10, R11, R22, RZ ;  /* 0x000000160b0a7224 */ /* 0x000fce00078e02ff */
.L_x_54:
[----:B------:R-:W-:Y:S05]  /*2970*/  BSYNC B1 ;  /* 0x0000000000017941 */ /* 0x000fea0003800000 */
.L_x_53:
[----:B-1----:R-:W-:Y:S01]  /*2980*/  @!P5 IMAD R11, R32, R23, R10 ;  /* 0x00000017200bd224 */ /* 0x002fe200078e020a */
[----:B------:R-:W-:Y:S04]  /*2990*/  BSSY B1, `(.L_x_55) ;  /* 0x0000006000017945 */ /* 0x000fe80003800000 */
[----:B------:R1:W-:Y:S01]  /*29a0*/  @!P5 STG.E.U8 desc[UR38][R4.64+0x10], R11 ;  /* 0x0000100b0400d986 */ /* 0x0003e2000c101126 */
[----:B------:R-:W-:Y:S05]  /*29b0*/  @P6 BRA `(.L_x_56) ;  /* 0x00000000000c6947 */ /* 0x000fea0003800000 */
[----:B------:R-:W1:Y:S02]  /*29c0*/  LDG.E.U8 R162, desc[UR38][R2.64+0x11] ;  /* 0x0000112602a27981 */ /* 0x000e64000c1e1100 */
[----:B-1----:R-:W-:-:S05]  /*29d0*/  PRMT R11, R162, 0x8880, RZ ;  /* 0x00008880a20b7816 */ /* 0x002fca00000000ff */
[----:B------:R-:W-:-:S07]  /*29e0*/  IMAD R10, R11, R22, RZ ;  /* 0x000000160b0a7224 */ /* 0x000fce00078e02ff */
.L_x_56:
[----:B------:R-:W-:Y:S05]  /*29f0*/  BSYNC B1 ;  /* 0x0000000000017941 */ /* 0x000fea0003800000 */
.L_x_55:
[----:B------:R-:W-:Y:S01]  /*2a00*/  @!P6 IMAD R33, R33, R23, R10 ;  /* 0x000000172121e224 */ /* 0x000fe200078e020a */
[----:B------:R-:W-:Y:S04]  /*2a10*/  BSSY B1, `(.L_x_57) ;  /* 0x0000006000017945 */ /* 0x000fe80003800000 */
[----:B------:R0:W-:Y:S01]  /*2a20*/  @!P6 STG.E.U8 desc[UR38][R4.64+0x11], R33 ;  /* 0x000011210400e986 */ /* 0x0001e2000c101126 */
[----:B------:R-:W-:Y:S05]  /*2a30*/  @P2 BRA `(.L_x_58) ;  /* 0x00000000000c2947 */ /* 0x000fea0003800000 */
[----:B------:R-:W1:Y:S02]  /*2a40*/  LDG.E.U8 R162, desc[UR38][R8.64+0x10] ;  /* 0x0000102608a27981 */ /* 0x000e64000c1e1100 */
[----:B-1----:R-:W-:-:S05]  /*2a50*/  PRMT R11, R162, 0x8880, RZ ;  /* 0x00008880a20b7816 */ /* 0x002fca00000000ff */
[----:B------:R-:W-:-:S07]  /*2a60*/  IMAD R10, R11, R22, RZ ;  /* 0x000000160b0a7224 */ /* 0x000fce00078e02ff */
.L_x_58:
[----:B------:R-:W-:Y:S05]  /*2a70*/  BSYNC B1 ;  /* 0x0000000000017941 */ /* 0x000fea0003800000 */
.L_x_57:
[----:B------:R-:W-:Y:S01]  /*2a80*/  ISETP.LT.OR P4, PT, R0, 0x12, !P0 ;  /* 0x000000120000780c */ /* 0x000fe20004781670 */
[----:B-1----:R-:W-:Y:S01]  /*2a90*/  @!P2 IMAD R11, R34, R23, R10 ;  /* 0x00000017220ba224 */ /* 0x002fe200078e020a */
        /* <DEDUP_REMOVED lines=10> */
.L_x_60:
[----:B------:R-:W-:Y:S05]  /*2b40*/  BSYNC B1 ;  /* 0x0000000000017941 */ /* 0x000fea0003800000 */
.L_x_59:
[----:B------:R-:W-:Y:S01]  /*2b50*/  @!P4 IMAD R35, R35, R23, R10 ;  /* 0x000000172323c224 */ /* 0x000fe200078e020a */
[----:B------:R-:W-:Y:S04]  /*2b60*/  BSSY B1, `(.L_x_61) ;  /* 0x0000006000017945 */ /* 0x000fe80003800000 */
[----:B------:R0:W-:Y:S01]  /*2b70*/  @!P4 STG.E.U8 desc[UR38][R6.64+0x11], R35 ;  /* 0x000011230600c986 */ /* 0x0001e2000c101126 */
[----:B------:R-:W-:Y:S05]  /*2b80*/  @P3 BRA `(.L_x_62) ;  /* 0x00000000000c3947 */ /* 0x000fea0003800000 */
[----:B------:R-:W1:Y:S02]  /*2b90*/  LDG.E.U8 R162, desc[UR38][R2.64+0x18] ;  /* 0x0000182602a27981 */ /* 0x000e64000c1e1100 */
[----:B-1----:R-:W-:-:S05]  /*2ba0*/  PRMT R11, R162, 0x8880, RZ ;  /* 0x00008880a20b7816 */ /* 0x002fca00000000ff */
[----:B------:R-:W-:-:S07]  /*2bb0*/  IMAD R10, R11, R22, RZ ;  /* 0x000000160b0a7224 */ /* 0x000fce00078e02ff */
.L_x_62:
[----:B------:R-:W-:Y:S05]  /*2bc0*/  BSYNC B1 ;  /* 0x0000000000017941 */ /* 0x000fea0003800000 */
.L_x_61:
[----:B-1----:R-:W-:Y:S01]  /*2bd0*/  @!P3 IMAD R11, R36, R23, R10 ;  /* 0x00000017240bb224 */ /* 0x002fe200078e020a */
[----:B------:R-:W-:Y:S04]  /*2be0*/  BSSY B1, `(.L_x_63) ;  /* 0x0000006000017945 */ /* 0x000fe80003800000 */
[----:B------:R1:W-:Y:S01]  /*2bf0*/  @!P3 STG.E.U8 desc[UR38][R4.64+0x18], R11 ;  /* 0x0000180b0400b986 */ /* 0x0003e2000c101126 */
[----:B------:R-:W-:Y:S05]  /*2c00*/  @P5 BRA `(.L_x_64) ;  /* 0x00000000000c5947 */ /* 0x000fea0003800000 */
[----:B------:R-:W1:Y:S02]  /*2c10*/  LDG.E.U8 R162, desc[UR38][R2.64+0x19] ;  /* 0x0000192602a27981 */ /* 0x000e64000c1e1100 */
[----:B-1----:R-:W-:-:S05]  /*2c20*/  PRMT R11, R162, 0x8880, RZ ;  /* 0x00008880a20b7816 */ /* 0x002fca00000000ff */
[----:B------:R-:W-:-:S07]  /*2c30*/  IMAD R10, R11, R22, RZ ;  /* 0x000000160b0a7224 */ /* 0x000fce00078e02ff */
.L_x_64:
[----:B------:R-:W-:Y:S05]  /*2c40*/  BSYNC B1 ;  /* 0x0000000000017941 */ /* 0x000fea0003800000 */
.L_x_63:
[----:B------:R-:W-:Y:S01]  /*2c50*/  @!P5 IMAD R37, R37, R23, R10 ;  /* 0x000000172525d224 */ /* 0x000fe200078e020a */
[----:B------:R-:W-:Y:S04]  /*2c60*/  BSSY B1, `(.L_x_65) ;  /* 0x0000006000017945 */ /* 0x000fe80003800000 */
[----:B------:R0:W-:Y:S01]  /*2c70*/  @!P5 STG.E.U8 desc[UR38][R4.64+0x19], R37 ;  /* 0x000019250400d986 */ /* 0x0001e2000c101126 */
[----:B------:R-:W-:Y:S05]  /*2c80*/  @P6 BRA `(.L_x_66) ;  /* 0x00000000000c6947 */ /* 0x000fea0003800000 */
[----:B------:R-:W1:Y:S02]  /*2c90*/  LDG.E.U8 R162, desc[UR38][R8.64+0x18] ;  /* 0x0000182608a27981 */ /* 0x000e64000c1e1100 */
[----:B-1----:R-:W-:-:S05]  /*2ca0*/  PRMT R11, R162, 0x8880, RZ ;  /* 0x00008880a20b7816 */ /* 0x002fca00000000ff */
[----:B------:R-:W-:-:S07]  /*2cb0*/  IMAD R10, R11, R22, RZ ;  /* 0x000000160b0a7224 */ /* 0x000fce00078e02ff */
.L_x_66:
[----:B------:R-:W-:Y:S05]  /*2cc0*/  BSYNC B1 ;  /* 0x0000000000017941 */ /* 0x000fea0003800000 */
.L_x_65:
[----:B-1----:R-:W-:Y:S01]  /*2cd0*/  @!P6 IMAD R11, R38, R23, R10 ;  /* 0x00000017260be224 */ /* 0x002fe200078e020a */
[----:B------:R-:W-:Y:S04]  /*2ce0*/  BSSY B1, `(.L_x_67) ;  /* 0x0000006000017945 */ /* 0x000fe80003800000 */
[----:B------:R1:W-:Y:S01]  /*2cf0*/  @!P6 STG.E.U8 desc[UR38][R6.64+0x18], R11 ;  /* 0x0000180b0600e986 */ /* 0x0003e2000c101126 */
[----:B------:R-:W-:Y:S05]  /*2d00*/  @P2 BRA `(.L_x_68) ;  /* 0x00000000000c2947 */ /* 0x000fea0003800000 */
[----:B------:R-:W1:Y:S02]  /*2d10*/  LDG.E.U8 R162, desc[UR38][R8.64+0x19] ;  /* 0x0000192608a27981 */ /* 0x000e64000c1e1100 */
[----:B-1----:R-:W-:-:S05]  /*2d20*/  PRMT R11, R162, 0x8880, RZ ;  /* 0x00008880a20b7816 */ /* 0x002fca00000000ff */
[----:B------:R-:W-:-:S07]  /*2d30*/  IMAD R10, R11, R22, RZ ;  /* 0x000000160b0a7224 */ /* 0x000fce00078e02ff */
.L_x_68:
[----:B------:R-:W-:Y:S05]  /*2d40*/  BSYNC B1 ;  /* 0x0000000000017941 */ /* 0x000fea0003800000 */
.L_x_67:
        /* <DEDUP_REMOVED lines=12> */
.L_x_70:
[----:B------:R-:W-:Y:S05]  /*2e10*/  BSYNC B1 ;  /* 0x0000000000017941 */ /* 0x000fea0003800000 */
.L_x_69:
[----:B-1----:R-:W-:Y:S01]  /*2e20*/  @!P4 IMAD R11, R40, R23, R10 ;  /* 0x00000017280bc224 */ /* 0x002fe200078e020a */
[----:B------:R-:W-:Y:S04]  /*2e30*/  BSSY B1, `(.L_x_71) ;  /* 0x0000006000017945 */ /* 0x000fe80003800000 */
[----:B------:R1:W-:Y:S01]  /*2e40*/  @!P4 STG.E.U8 desc[UR38][R4.64+0x20], R11 ;  /* 0x0000200b0400c986 */ /* 0x0003e2000c101126 */
[----:B------:R-:W-:Y:S05]  /*2e50*/  @P3 BRA `(.L_x_72) ;  /* 0x00000000000c3947 */ /* 0x000fea0003800000 */
[----:B------:R-:W1:Y:S02]  /*2e60*/  LDG.E.U8 R162, desc[UR38][R2.64+0x21] ;  /* 0x0000212602a27981 */ /* 0x000e64000c1e1100 */
[----:B-1----:R-:W-:-:S05]  /*2e70*/  PRMT R11, R162, 0x8880, RZ ;  /* 0x00008880a20b7816 */ /* 0x002fca00000000ff */
[----:B------:R-:W-:-:S07]  /*2e80*/  IMAD R10, R11, R22, RZ ;  /* 0x000000160b0a7224 */ /* 0x000fce00078e02ff */
.L_x_72:
[----:B------:R-:W-:Y:S05]  /*2e90*/  BSYNC B1 ;  /* 0x0000000000017941 */ /* 0x000fea0003800000 */
.L_x_71:
[----:B------:R-:W-:Y:S01]  /*2ea0*/  @!P3 IMAD R41, R41, R23, R10 ;  /* 0x000000172929b224 */ /* 0x000fe200078e020a */
[----:B------:R-:W-:Y:S04]  /*2eb0*/  BSSY B1, `(.L_x_73) ;  /* 0x0000006000017945 */ /* 0x000fe80003800000 */
[----:B------:R0:W-:Y:S01]  /*2ec0*/  @!P3 STG.E.U8 desc[UR38][R4.64+0x21], R41 ;  /* 0x000021290400b986 */ /* 0x0001e2000c101126 */
[----:B------:R-:W-:Y:S05]  /*2ed0*/  @P5 BRA `(.L_x_74) ;  /* 0x00000000000c5947 */ /* 0x000fea0003800000 */
[----:B------:R-:W1:Y:S02]  /*2ee0*/  LDG.E.U8 R162, desc[UR38][R8.64+0x20] ;  /* 0x0000202608a27981 */ /* 0x000e64000c1e1100 */
[----:B-1----:R-:W-:-:S05]  /*2ef0*/  PRMT R11, R162, 0x8880, RZ ;  /* 0x00008880a20b7816 */ /* 0x002fca00000000ff */
[----:B------:R-:W-:-:S07]  /*2f00*/  IMAD R10, R11, R22, RZ ;  /* 0x000000160b0a7224 */ /* 0x000fce00078e02ff */
.L_x_74:
[----:B------:R-:W-:Y:S05]  /*2f10*/  BSYNC B1 ;  /* 0x0000000000017941 */ /* 0x000fea0003800000 */
.L_x_73:
[----:B-1----:R-:W-:Y:S01]  /*2f20*/  @!P5 IMAD R11, R42, R23, R10 ;  /* 0x000000172a0bd224 */ /* 0x002fe200078e020a */
[----:B------:R-:W-:Y:S04]  /*2f30*/  BSSY B1, `(.L_x_75) ;  /* 0x0000006000017945 */ /* 0x000fe80003800000 */
[----:B------:R1:W-:Y:S01]  /*2f40*/  @!P5 STG.E.U8 desc[UR38][R6.64+0x20], R11 ;  /* 0x0000200b0600d986 */ /* 0x0003e2000c101126 */
[----:B------:R-:W-:Y:S05]  /*2f50*/  @P6 BRA `(.L_x_76) ;  /* 0x00000000000c6947 */ /* 0x000fea0003800000 */
[----:B------:R-:W1:Y:S02]  /*2f60*/  LDG.E.U8 R162, desc[UR38][R8.64+0x21] ;  /* 0x0000212608a27981 */ /* 0x000e64000c1e1100 */
[----:B-1----:R-:W-:-:S05]  /*2f70*/  PRMT R11, R162, 0x8880, RZ ;  /* 0x00008880a20b7816 */ /* 0x002fca00000000ff */
[----:B------:R-:W-:-:S07]  /*2f80*/  IMAD R10, R11, R22, RZ ;  /* 0x000000160b0a7224 */ /* 0x000fce00078e02ff */
.L_x_76:
[----:B------:R-:W-:Y:S05]  /*2f90*/  BSYNC B1 ;  /* 0x0000000000017941 */ /* 0x000fea0003800000 */
.L_x_75:
[----:B------:R-:W-:Y:S01]  /*2fa0*/  @!P6 IMAD R43, R43, R23, R10 ;  /* 0x000000172b2be224 */ /* 0x000fe200078e020a */
[----:B------:R-:W-:Y:S04]  /*2fb0*/  BSSY B1, `(.L_x_77) ;  /* 0x0000006000017945 */ /* 0x000fe80003800000 */
[----:B------:R0:W-:Y:S01]  /*2fc0*/  @!P6 STG.E.U8 desc[UR38][R6.64+0x21], R43 ;  /* 0x0000212b0600e986 */ /* 0x0001e2000c101126 */
[----:B------:R-:W-:Y:S05]  /*2fd0*/  @P2 BRA `(.L_x_78) ;  /* 0x00000000000c2947 */ /* 0x000fea0003800000 */
[----:B------:R-:W1:Y:S02]  /*2fe0*/  LDG.E.U8 R162, desc[UR38][R2.64+0x28] ;  /* 0x0000282602a27981 */ /* 0x000e64000c1e1100 */
[----:B-1----:R-:W-:-:S05]  /*2ff0*/  PRMT R11, R162, 0x8880, RZ ;  /* 0x00008880a20b7816 */ /* 0x002fca00000000ff */
[----:B------:R-:W-:-:S07]  /*3000*/  IMAD R10, R11, R22, RZ ;  /* 0x000000160b0a7224 */ /* 0x000fce00078e02ff */
.L_x_78:
[----:B------:R-:W-:Y:S05]  /*3010*/  BSYNC B1 ;  /* 0x0000000000017941 */ /* 0x000fea0003800000 */
.L_x_77:
        /* <DEDUP_REMOVED lines=12> */
.L_x_80:
[----:B------:R-:W-:Y:S05]  /*30e0*/  BSYNC B1 ;  /* 0x0000000000017941 */ /* 0x000fea0003800000 */
.L_x_79:
[----:B------:R-:W-:Y:S01]  /*30f0*/  @!P4 IMAD R45, R45, R23, R10 ;  /* 0x000000172d2dc224 */ /* 0x000fe200078e020a */
[----:B------:R-:W-:Y:S04]  /*3100*/  BSSY B1, `(.L_x_81) ;  /* 0x0000006000017945 */ /* 0x000fe80003800000 */
[----:B------:R0:W-:Y:S01]  /*3110*/  @!P4 STG.E.U8 desc[UR38][R4.64+0x29], R45 ;  /* 0x0000292d0400c986 */ /* 0x0001e2000c101126 */
[----:B------:R-:W-:Y:S05]  /*3120*/  @P3 BRA `(.L_x_82) ;  /* 0x00000000000c3947 */ /* 0x000fea0003800000 */
[----:B------:R-:W1:Y:S02]  /*3130*/  LDG.E.U8 R162, desc[UR38][R8.64+0x28] ;  /* 0x0000282608a27981 */ /* 0x000e64000c1e1100 */
[----:B-1----:R-:W-:-:S05]  /*3140*/  PRMT R11, R162, 0x8880, RZ ;  /* 0x00008880a20b7816 */ /* 0x002fca00000000ff */
[----:B------:R-:W-:-:S07]  /*3150*/  IMAD R10, R11, R22, RZ ;  /* 0x000000160b0a7224 */ /* 0x000fce00078e02ff */
.L_x_82:
[----:B------:R-:W-:Y:S05]  /*3160*/  BSYNC B1 ;  /* 0x0000000000017941 */ /* 0x000fea0003800000 */
.L_x_81:
[----:B-1----:R-:W-:Y:S01]  /*3170*/  @!P3 IMAD R11, R46, R23, R10 ;  /* 0x000000172e0bb224 */ /* 0x002fe200078e020a */
[----:B------:R-:W-:Y:S04]  /*3180*/  BSSY B1, `(.L_x_83) ;  /* 0x0000006000017945 */ /* 0x000fe80003800000 */
[----:B------:R1:W-:Y:S01]  /*3190*/  @!P3 STG.E.U8 desc[UR38][R6.64+0x28], R11 ;  /* 0x0000280b0600b986 */ /* 0x0003e2000c101126 */
[----:B------:R-:W-:Y:S05]  /*31a0*/  @P5 BRA `(.L_x_84) ;  /* 0x00000000000c5947 */ /* 0x000fea0003800000 */
[----:B------:R-:W1:Y:S02]  /*31b0*/  LDG.E.U8 R162, desc[UR38][R8.64+0x29] ;  /* 0x0000292608a27981 */ /* 0x000e64000c1e1100 */
[----:B-1----:R-:W-:-:S05]  /*31c0*/  PRMT R11, R162, 0x8880, RZ ;  /* 0x00008880a20b7816 */ /* 0x002fca00000000ff */
[----:B------:R-:W-:-:S07]  /*31d0*/  IMAD R10, R11, R22, RZ ;  /* 0x000000160b0a7224 */ /* 0x000fce00078e02ff */
.L_x_84:
[----:B------:R-:W-:Y:S05]  /*31e0*/  BSYNC B1 ;  /* 0x0000000000017941 */ /* 0x000fea0003800000 */
.L_x_83:
[----:B------:R-:W-:Y:S01]  /*31f0*/  @!P5 IMAD R47, R47, R23, R10 ;  /* 0x000000172f2fd224 */ /* 0x000fe200078e020a */
[----:B------:R-:W-:Y:S04]  /*3200*/  BSSY B1, `(.L_x_85) ;  /* 0x0000006000017945 */ /* 0x000fe80003800000 */
[----:B------:R0:W-:Y:S01]  /*3210*/  @!P5 STG.E.U8 desc[UR38][R6.64+0x29], R47 ;  /* 0x0000292f0600d986 */ /* 0x0001e2000c101126 */
[----:B------:R-:W-:Y:S05]  /*3220*/  @P6 BRA `(.L_x_86) ;  /* 0x00000000000c6947 */ /* 0x000fea0003800000 */
[----:B------:R-:W1:Y:S02]  /*3230*/  LDG.E.U8 R162, desc[UR38][R2.64+0x30] ;  /* 0x0000302602a27981 */ /* 0x000e64000c1e1100 */
[----:B-1----:R-:W-:-:S05]  /*3240*/  PRMT R11, R162, 0x8880, RZ ;  /* 0x00008880a20b7816 */ /* 0x002fca00000000ff */
[----:B------:R-:W-:-:S07]  /*3250*/  IMAD R10, R11, R22, RZ ;  /* 0x000000160b0a7224 */ /* 0x000fce00078e02ff */
.L_x_86:
[----:B------:R-:W-:Y:S05]  /*3260*/  BSYNC B1 ;  /* 0x0000000000017941 */ /* 0x000fea0003800000 */
.L_x_85:
[----:B-1----:R-:W-:Y:S01]  /*3270*/  @!P6 IMAD R11, R48, R23, R10 ;  /* 0x00000017300be224 */ /* 0x002fe200078e020a */
[----:B------:R-:W-:Y:S04]  /*3280*/  BSSY B1, `(.L_x_87) ;  /* 0x0000006000017945 */ /* 0x000fe80003800000 */
[----:B------:R1:W-:Y:S01]  /*3290*/  @!P6 STG.E.U8 desc[UR38][R4.64+0x30], R11 ;  /* 0x0000300b0400e986 */ /* 0x0003e2000c101126 */
[----:B------:R-:W-:Y:S05]  /*32a0*/  @P2 BRA `(.L_x_88) ;  /* 0x00000000000c2947 */ /* 0x000fea0003800000 */
[----:B------:R-:W1:Y:S02]  /*32b0*/  LDG.E.U8 R162, desc[UR38][R2.64+0x31] ;  /* 0x0000312602a27981 */ /* 0x000e64000c1e1100 */
[----:B-1----:R-:W-:-:S05]  /*32c0*/  PRMT R11, R162, 0x8880, RZ ;  /* 0x00008880a20b7816 */ /* 0x002fca00000000ff */
[----:B------:R-:W-:-:S07]  /*32d0*/  IMAD R10, R11, R22, RZ ;  /* 0x000000160b0a7224 */ /* 0x000fce00078e02ff */
.L_x_88:
[----:B------:R-:W-:Y:S05]  /*32e0*/  BSYNC B1 ;  /* 0x0000000000017941 */ /* 0x000fea0003800000 */
.L_x_87:
        /* <DEDUP_REMOVED lines=12> */
.L_x_90:
[----:B------:R-:W-:Y:S05]  /*33b0*/  BSYNC B1 ;  /* 0x0000000000017941 */ /* 0x000fea0003800000 */
.L_x_89:
[----:B-1----:R-:W-:Y:S01]  /*33c0*/  @!P4 IMAD R11, R50, R23, R10 ;  /* 0x00000017320bc224 */ /* 0x002fe200078e020a */
[----:B------:R-:W-:Y:S04]  /*33d0*/  BSSY B1, `(.L_x_91) ;  /* 0x0000006000017945 */ /* 0x000fe80003800000 */
[----:B------:R1:W-:Y:S01]  /*33e0*/  @!P4 STG.E.U8 desc[UR38][R6.64+0x30], R11 ;  /* 0x0000300b0600c986 */ /* 0x0003e2000c101126 */
[----:B------:R-:W-:Y:S05]  /*33f0*/  @P3 BRA `(.L_x_92) ;  /* 0x00000000000c3947 */ /* 0x000fea0003800000 */
[----:B------:R-:W1:Y:S02]  /*3400*/  LDG.E.U8 R162, desc[UR38][R8.64+0x31] ;  /* 0x0000312608a27981 */ /* 0x000e64000c1e1100 */
[----:B-1----:R-:W-:-:S05]  /*3410*/  PRMT R11, R162, 0x8880, RZ ;  /* 0x00008880a20b7816 */ /* 0x002fca00000000ff */
[----:B------:R-:W-:-:S07]  /*3420*/  IMAD R10, R11, R22, RZ ;  /* 0x000000160b0a7224 */ /* 0x000fce00078e02ff */
.L_x_92:
[----:B------:R-:W-:Y:S05]  /*3430*/  BSYNC B1 ;  /* 0x0000000000017941 */ /* 0x000fea0003800000 */
.L_x_91:
[----:B------:R-:W-:Y:S01]  /*3440*/  @!P3 IMAD R51, R51, R23, R10 ;  /* 0x000000173333b224 */ /* 0x000fe200078e020a */
[----:B------:R-:W-:Y:S04]  /*3450*/  BSSY B1, `(.L_x_93) ;  /* 0x0000006000017945 */ /* 0x000fe80003800000 */
[----:B------:R0:W-:Y:S01]  /*3460*/  @!P3 STG.E.U8 desc[UR38][R6.64+0x31], R51 ;  /* 0x000031330600b986 */ /* 0x0001e2000c101126 */
[----:B------:R-:W-:Y:S05]  /*3470*/  @P5 BRA `(.L_x_94) ;  /* 0x00000000000c5947 */ /* 0x000fea0003800000 */
[----:B------:R-:W1:Y:S02]  /*3480*/  LDG.E.U8 R162, desc[UR38][R2.64+0x38] ;  /* 0x0000382602a27981 */ /* 0x000e64000c1e1100 */
[----:B-1----:R-:W-:-:S05]  /*3490*/  PRMT R11, R162, 0x8880, RZ ;  /* 0x00008880a20b7816 */ /* 0x002fca00000000ff */
[----:B------:R-:W-:-:S07]  /*34a0*/  IMAD R10, R11, R22, RZ ;  /* 0x000000160b0a7224 */ /* 0x000fce00078e02ff */
.L_x_94:
[----:B------:R-:W-:Y:S05]  /*34b0*/  BSYNC B1 ;  /* 0x0000000000017941 */ /* 0x000fea0003800000 */
.L_x_93:
[----:B-1----:R-:W-:Y:S01]  /*34c0*/  @!P5 IMAD R11, R52, R23, R10 ;  /* 0x00000017340bd224 */ /* 0x002fe200078e020a */
[----:B------:R-:W-:Y:S04]  /*34d0*/  BSSY B1, `(.L_x_95) ;  /* 0x0000006000017945 */ /* 0x000fe80003800000 */
[----:B------:R1:W-:Y:S01]  /*34e0*/  @!P5 STG.E.U8 desc[UR38][R4.64+0x38], R11 ;  /* 0x0000380b0400d986 */ /* 0x0003e2000c101126 */
[----:B------:R-:W-:Y:S05]  /*34f0*/  @P6 BRA `(.L_x_96) ;  /* 0x00000000000c6947 */ /* 0x000fea0003800000 */
[----:B------:R-:W1:Y:S02]  /*3500*/  LDG.E.U8 R162, desc[UR38][R2.64+0x39] ;  /* 0x0000392602a27981 */ /* 0x000e64000c1e1100 */
[----:B-1----:R-:W-:-:S05]  /*3510*/  PRMT R11, R162, 0x8880, RZ ;  /* 0x00008880a20b7816 */ /* 0x002fca00000000ff */
[----:B------:R-:W-:-:S07]  /*3520*/  IMAD R10, R11, R22, RZ ;  /* 0x000000160b0a7224 */ /* 0x000fce00078e02ff */
.L_x_96:
[----:B------:R-:W-:Y:S05]  /*3530*/  BSYNC B1 ;  /* 0x0000000000017941 */ /* 0x000fea0003800000 */
.L_x_95:
[----:B------:R-:W-:Y:S01]  /*3540*/  @!P6 IMAD R53, R53, R23, R10 ;  /* 0x000000173535e224 */ /* 0x000fe200078e020a */
[----:B------:R-:W-:Y:S04]  /*3550*/  BSSY B1, `(.L_x_97) ;  /* 0x0000006000017945 */ /* 0x000fe80003800000 */
[----:B------:R0:W-:Y:S01]  /*3560*/  @!P6 STG.E.U8 desc[UR38][R4.64+0x39], R53 ;  /* 0x000039350400e986 */ /* 0x0001e2000c101126 */
[----:B------:R-:W-:Y:S05]  /*3570*/  @P2 BRA `(.L_x_98) ;  /* 0x00000000000c2947 */ /* 0x000fea0003800000 */
[----:B------:R-:W1:Y:S02]  /*3580*/  LDG.E.U8 R162, desc[UR38][R8.64+0x38] ;  /* 0x0000382608a27981 */ /* 0x000e64000c1e1100 */
[----:B-1----:R-:W-:-:S05]  /*3590*/  PRMT R11, R162, 0x8880, RZ ;  /* 0x00008880a20b7816 */ /* 0x002fca00000000ff */
[----:B------:R-:W-:-:S07]  /*35a0*/  IMAD R10, R11, R22, RZ ;  /* 0x000000160b0a7224 */ /* 0x000fce00078e02ff */
.L_x_98:
[----:B------:R-:W-:Y:S05]  /*35b0*/  BSYNC B1 ;  /* 0x0000000000017941 */ /* 0x000fea0003800000 */
.L_x_97:
        /* <DEDUP_REMOVED lines=12> */
.L_x_100:
[----:B------:R-:W-:Y:S05]  /*3680*/  BSYNC B1 ;  /* 0x0000000000017941 */ /* 0x000fea0003800000 */
.L_x_99:
[----:B------:R-:W-:Y:S01]  /*3690*/  @!P4 IMAD R55, R55, R23, R10 ;  /* 0x000000173737c224 */ /* 0x000fe200078e020a */
[----:B------:R-:W-:Y:S04]  /*36a0*/  BSSY B1, `(.L_x_101) ;  /* 0x0000006000017945 */ /* 0x000fe80003800000 */
[----:B------:R0:W-:Y:S01]  /*36b0*/  @!P4 STG.E.U8 desc[UR38][R6.64+0x39], R55 ;  /* 0x000039370600c986 */ /* 0x0001e2000c101126 */
[----:B------:R-:W-:Y:S05]  /*36c0*/  @P3 BRA `(.L_x_102) ;  /* 0x00000000000c3947 */ /* 0x000fea0003800000 */
[----:B------:R-:W1:Y:S02]  /*36d0*/  LDG.E.U8 R162, desc[UR38][R2.64+0x40] ;  /* 0x0000402602a27981 */ /* 0x000e64000c1e1100 */
[----:B-1----:R-:W-:-:S05]  /*36e0*/  PRMT R11, R162, 0x8880, RZ ;  /* 0x00008880a20b7816 */ /* 0x002fca00000000ff */
[----:B------:R-:W-:-:S07]  /*36f0*/  IMAD R10, R11, R22, RZ ;  /* 0x000000160b0a7224 */ /* 0x000fce00078e02ff */
.L_x_102:
[----:B------:R-:W-:Y:S05]  /*3700*/  BSYNC B1 ;  /* 0x0000000000017941 */ /* 0x000fea0003800000 */
.L_x_101:
[----:B-1----:R-:W-:Y:S01]  /*3710*/  @!P3 IMAD R11, R56, R23, R10 ;  /* 0x00000017380bb224 */ /* 0x002fe200078e020a */
[----:B------:R-:W-:Y:S04]  /*3720*/  BSSY B1, `(.L_x_103) ;  /* 0x0000006000017945 */ /* 0x000fe80003800000 */
[----:B------:R1:W-:Y:S01]  /*3730*/  @!P3 STG.E.U8 desc[UR38][R4.64+0x40], R11 ;  /* 0x0000400b0400b986 */ /* 0x0003e2000c101126 */
[----:B------:R-:W-:Y:S05]  /*3740*/  @P5 BRA `(.L_x_104) ;  /* 0x00000000000c5947 */ /* 0x000fea0003800000 */
[----:B------:R-:W1:Y:S02]  /*3750*/  LDG.E.U8 R162, desc[UR38][R2.64+0x41] ;  /* 0x0000412602a27981 */ /* 0x000e64000c1e1100 */
[----:B-1----:R-:W-:-:S05]  /*3760*/  PRMT R11, R162, 0x8880, RZ ;  /* 0x00008880a20b7816 */ /* 0x002fca00000000ff */
[----:B------:R-:W-:-:S07]  /*3770*/  IMAD R10, R11, R22, RZ ;  /* 0x000000160b0a7224 */ /* 0x000fce00078e02ff */
.L_x_104:
[----:B------:R-:W-:Y:S05]  /*3780*/  BSYNC B1 ;  /* 0x0000000000017941 */ /* 0x000fea0003800000 */
.L_x_103:
[----:B------:R-:W-:Y:S01]  /*3790*/  @!P5 IMAD R57, R57, R23, R10 ;  /* 0x000000173939d224 */ /* 0x000fe200078e020a */
[----:B------:R-:W-:Y:S04]  /*37a0*/  BSSY B1, `(.L_x_105) ;  /* 0x0000006000017945 */ /* 0x000fe80003800000 */
[----:B------:R0:W-:Y:S01]  /*37b0*/  @!P5 STG.E.U8 desc[UR38][R4.64+0x41], R57 ;  /* 0x000041390400d986 */ /* 0x0001e2000c101126 */
[----:B------:R-:W-:Y:S05]  /*37c0*/  @P6 BRA `(.L_x_106) ;  /* 0x00000000000c6947 */ /* 0x000fea0003800000 */
[----:B------:R-:W1:Y:S02]  /*37d0*/  LDG.E.U8 R162, desc[UR38][R8.64+0x40] ;  /* 0x0000402608a27981 */ /* 0x000e64000c1e1100 */
[----:B-1----:R-:W-:-:S05]  /*37e0*/  PRMT R11, R162, 0x8880, RZ ;  /* 0x00008880a20b7816 */ /* 0x002fca00000000ff */
[----:B------:R-:W-:-:S07]  /*37f0*/  IMAD R10, R11, R22, RZ ;  /* 0x000000160b0a7224 */ /* 0x000fce00078e02ff */
.L_x_106:
[----:B------:R-:W-:Y:S05]  /*3800*/  BSYNC B1 ;  /* 0x0000000000017941 */ /* 0x000fea0003800000 */
.L_x_105:
[----:B-1----:R-:W-:Y:S01]  /*3810*/  @!P6 IMAD R11, R58, R23, R10 ;  /* 0x000000173a0be224 */ /* 0x002fe200078e020a */
[----:B------:R-:W-:Y:S04]  /*3820*/  BSSY B1, `(.L_x_107) ;  /* 0x0000006000017945 */ /* 0x000fe80003800000 */
[----:B------:R1:W-:Y:S01]  /*3830*/  @!P6 STG.E.U8 desc[UR38][R6.64+0x40], R11 ;  /* 0x0000400b0600e986 */ /* 0x0003e2000c101126 */
[----:B------:R-:W-:Y:S05]  /*3840*/  @P2 BRA `(.L_x_108) ;  /* 0x00000000000c2947 */ /* 0x000fea0003800000 */
[----:B------:R-:W1:Y:S02]  /*3850*/  LDG.E.U8 R162, desc[UR38][R8.64+0x41] ;  /* 0x0000412608a27981 */ /* 0x000e64000c1e1100 */
[----:B-1----:R-:W-:-:S05]  /*3860*/  PRMT R11, R162, 0x8880, RZ ;  /* 0x00008880a20b7816 */ /* 0x002fca00000000ff */
[----:B------:R-:W-:-:S07]  /*3870*/  IMAD R10, R11, R22, RZ ;  /* 0x000000160b0a7224 */ /* 0x000fce00078e02ff */
.L_x_108:
[----:B------:R-:W-:Y:S05]  /*3880*/  BSYNC B1 ;  /* 0x0000000000017941 */ /* 0x000fea0003800000 */
.L_x_107:
        /* <DEDUP_REMOVED lines=12> */
.L_x_110:
[----:B------:R-:W-:Y:S05]  /*3950*/  BSYNC B1 ;  /* 0x0000000000017941 */ /* 0x000fea0003800000 */
.L_x_109:
[----:B-1----:R-:W-:Y:S01]  /*3960*/  @!P4 IMAD R11, R60, R23, R10 ;  /* 0x000000173c0bc224 */ /* 0x002fe200078e020a */
[----:B------:R-:W-:Y:S04]  /*3970*/  BSSY B1, `(.L_x_111) ;  /* 0x0000006000017945 */ /* 0x000fe80003800000 */
[----:B------:R1:W-:Y:S01]  /*3980*/  @!P4 STG.E.U8 desc[UR38][R4.64+0x48], R11 ;  /* 0x0000480b0400c986 */ /* 0x0003e2000c101126 */
[----:B------:R-:W-:Y:S05]  /*3990*/  @P3 BRA `(.L_x_112) ;  /* 0x00000000000c3947 */ /* 0x000fea0003800000 */
[----:B------:R-:W1:Y:S02]  /*39a0*/  LDG.E.U8 R162, desc[UR38][R2.64+0x49] ;  /* 0x0000492602a27981 */ /* 0x000e64000c1e1100 */
[----:B-1----:R-:W-:-:S05]  /*39b0*/  PRMT R11, R162, 0x8880, RZ ;  /* 0x00008880a20b7816 */ /* 0x002fca00000000ff */
[----:B------:R-:W-:-:S07]  /*39c0*/  IMAD R10, R11, R22, RZ ;  /* 0x000000160b0a7224 */ /* 0x000fce00078e02ff */
.L_x_112:
[----:B------:R-:W-:Y:S05]  /*39d0*/  BSYNC B1 ;  /* 0x0000000000017941 */ /* 0x000fea0003800000 */
.L_x_111:
[----:B------:R-:W-:Y:S01]  /*39e0*/  @!P3 IMAD R61, R61, R23, R10 ;  /* 0x000000173d3db224 */ /* 0x000fe200078e020a */
[----:B------:R-:W-:Y:S04]  /*39f0*/  BSSY B1, `(.L_x_113) ;  /* 0x0000006000017945 */ /* 0x000fe80003800000 */
[----:B------:R0:W-:Y:S01]  /*3a00*/  @!P3 STG.E.U8 desc[UR38][R4.64+0x49], R61 ;  /* 0x0000493d0400b986 */ /* 0x0001e2000c101126 */
[----:B------:R-:W-:Y:S05]  /*3a10*/  @P5 BRA `(.L_x_114) ;  /* 0x00000000000c5947 */ /* 0x000fea0003800000 */
[----:B------:R-:W1:Y:S02]  /*3a20*/  LDG.E.U8 R162, desc[UR38][R8.64+0x48] ;  /* 0x0000482608a27981 */ /* 0x000e64000c1e1100 */
[----:B-1----:R-:W-:-:S05]  /*3a30*/  PRMT R11, R162, 0x8880, RZ ;  /* 0x00008880a20b7816 */ /* 0x002fca00000000ff */
[----:B------:R-:W-:-:S07]  /*3a40*/  IMAD R10, R11, R22, RZ ;  /* 0x000000160b0a7224 */ /* 0x000fce00078e02ff */
.L_x_114:
[----:B------:R-:W-:Y:S05]  /*3a50*/  BSYNC B1 ;  /* 0x0000000000017941 */ /* 0x000fea0003800000 */
.L_x_113:
[----:B-1----:R-:W-:Y:S01]  /*3a60*/  @!P5 IMAD R11, R62, R23, R10 ;  /* 0x000000173e0bd224 */ /* 0x002fe200078e020a */
[----:B------:R-:W-:Y:S04]  /*3a70*/  BSSY B1, `(.L_x_115) ;  /* 0x0000006000017945 */ /* 0x000fe80003800000 */
[----:B------:R1:W-:Y:S01]  /*3a80*/  @!P5 STG.E.U8 desc[UR38][R6.64+0x48], R11 ;  /* 0x0000480b0600d986 */ /* 0x0003e2000c101126 */
[----:B------:R-:W-:Y:S05]  /*3a90*/  @P6 BRA `(.L_x_116) ;  /* 0x00000000000c6947 */ /* 0x000fea0003800000 */
[----:B------:R-:W1:Y:S02]  /*3aa0*/  LDG.E.U8 R162, desc[UR38][R8.64+0x49] ;  /* 0x0000492608a27981 */ /* 0x000e64000c1e1100 */
[----:B-1----:R-:W-:-:S05]  /*3ab0*/  PRMT R11, R162, 0x8880, RZ ;  /* 0x00008880a20b7816 */ /* 0x002fca00000000ff */
[----:B------:R-:W-:-:S07]  /*3ac0*/  IMAD R10, R11, R22, RZ ;  /* 0x000000160b0a7224 */ /* 0x000fce00078e02ff */
.L_x_116:
[----:B------:R-:W-:Y:S05]  /*3ad0*/  BSYNC B1 ;  /* 0x0000000000017941 */ /* 0x000fea0003800000 */
.L_x_115:
[----:B------:R-:W-:Y:S01]  /*3ae0*/  @!P6 IMAD R63, R63, R23, R10 ;  /* 0x000000173f3fe224 */ /* 0x000fe200078e020a */
[----:B------:R-:W-:Y:S04]  /*3af0*/  BSSY B1, `(.L_x_117) ;  /* 0x0000006000017945 */ /* 0x000fe80003800000 */
[----:B------:R0:W-:Y:S01]  /*3b00*/  @!P6 STG.E.U8 desc[UR38][R6.64+0x49], R63 ;  /* 0x0000493f0600e986 */ /* 0x0001e2000c101126 */
[----:B------:R-:W-:Y:S05]  /*3b10*/  @P2 BRA `(.L_x_118) ;  /* 0x00000000000c2947 */ /* 0x000fea0003800000 */
[----:B------:R-:W1:Y:S02]  /*3b20*/  LDG.E.U8 R162, desc[UR38][R2.64+0x50] ;  /* 0x0000502602a27981 */ /* 0x000e64000c1e1100 */
[----:B-1----:R-:W-:-:S05]  /*3b30*/  PRMT R11, R162, 0x8880, RZ ;  /* 0x00008880a20b7816 */ /* 0x002fca00000000ff */
[----:B------:R-:W-:-:S07]  /*3b40*/  IMAD R10, R11, R22, RZ ;  /* 0x000000160b0a7224 */ /* 0x000fce00078e02ff */
.L_x_118:
[----:B------:R-:W-:Y:S05]  /*3b50*/  BSYNC B1 ;  /* 0x0000000000017941 */ /* 0x000fea0003800000 */
.L_x_117:
        /* <DEDUP_REMOVED lines=12> */
.L_x_120:
[----:B------:R-:W-:Y:S05]  /*3c20*/  BSYNC B1 ;  /* 0x0000000000017941 */ /* 0x000fea0003800000 */
.L_x_119:
[----:B------:R-:W-:Y:S01]  /*3c30*/  @!P4 IMAD R65, R65, R23, R10 ;  /* 0x000000174141c224 */ /* 0x000fe200078e020a */
[----:B------:R-:W-:Y:S04]  /*3c40*/  BSSY B1, `(.L_x_121) ;  /* 0x0000006000017945 */ /* 0x000fe80003800000 */
[----:B------:R0:W-:Y:S01]  /*3c50*/  @!P4 STG.E.U8 desc[UR38][R4.64+0x51], R65 ;  /* 0x000051410400c986 */ /* 0x0001e2000c101126 */
[----:B------:R-:W-:Y:S05]  /*3c60*/  @P3 BRA `(.L_x_122) ;  /* 0x00000000000c3947 */ /* 0x000fea0003800000 */
[----:B------:R-:W1:Y:S02]  /*3c70*/  LDG.E.U8 R162, desc[UR38][R8.64+0x50] ;  /* 0x0000502608a27981 */ /* 0x000e64000c1e1100 */
[----:B-1----:R-:W-:-:S05]  /*3c80*/  PRMT R11, R162, 0x8880, RZ ;  /* 0x00008880a20b7816 */ /* 0x002fca00000000ff */
[----:B------:R-:W-:-:S07]  /*3c90*/  IMAD R10, R11, R22, RZ ;  /* 0x000000160b0a7224 */ /* 0x000fce00078e02ff */
.L_x_122:
[----:B------:R-:W-:Y:S05]  /*3ca0*/  BSYNC B1 ;  /* 0x0000000000017941 */ /* 0x000fea0003800000 */
.L_x_121:
[----:B-1----:R-:W-:Y:S01]  /*3cb0*/  @!P3 IMAD R11, R66, R23, R10 ;  /* 0x00000017420bb224 */ /* 0x002fe200078e020a */
[----:B------:R-:W-:Y:S04]  /*3cc0*/  BSSY B1, `(.L_x_123) ;  /* 0x0000006000017945 */ /* 0x000fe80003800000 */
[----:B------:R1:W-:Y:S01]  /*3cd0*/  @!P3 STG.E.U8 desc[UR38][R6.64+0x50], R11 ;  /* 0x0000500b0600b986 */ /* 0x0003e2000c101126 */
[----:B------:R-:W-:Y:S05]  /*3ce0*/  @P5 BRA `(.L_x_124) ;  /* 0x00000000000c5947 */ /* 0x000fea0003800000 */
[----:B------:R-:W1:Y:S02]  /*3cf0*/  LDG.E.U8 R162, desc[UR38][R8.64+0x51] ;  /* 0x0000512608a27981 */ /* 0x000e64000c1e1100 */
[----:B-1----:R-:W-:-:S05]  /*3d00*/  PRMT R11, R162, 0x8880, RZ ;  /* 0x00008880a20b7816 */ /* 0x002fca00000000ff */
[----:B------:R-:W-:-:S07]  /*3d10*/  IMAD R10, R11, R22, RZ ;  /* 0x000000160b0a7224 */ /* 0x000fce00078e02ff */
.L_x_124:
[----:B------:R-:W-:Y:S05]  /*3d20*/  BSYNC B1 ;  /* 0x0000000000017941 */ /* 0x000fea0003800000 */
.L_x_123:
[----:B------:R-:W-:Y:S01]  /*3d30*/  @!P5 IMAD R67, R67, R23, R10 ;  /* 0x000000174343d224 */ /* 0x000fe200078e020a */
[----:B------:R-:W-:Y:S04]  /*3d40*/  BSSY B1, `(.L_x_125) ;  /* 0x0000006000017945 */ /* 0x000fe80003800000 */
[----:B------:R0:W-:Y:S01]  /*3d50*/  @!P5 STG.E.U8 desc[UR38][R6.64+0x51], R67 ;  /* 0x000051430600d986 */ /* 0x0001e2000c101126 */
[----:B------:R-:W-:Y:S05]  /*3d60*/  @P6 BRA `(.L_x_126) ;  /* 0x00000000000c6947 */ /* 0x000fea0003800000 */
[----:B------:R-:W1:Y:S02]  /*3d70*/  LDG.E.U8 R162, desc[UR38][R2.64+0x58] ;  /* 0x0000582602a27981 */ /* 0x000e64000c1e1100 */
[----:B-1----:R-:W-:-:S05]  /*3d80*/  PRMT R11, R162, 0x8880, RZ ;  /* 0x00008880a20b7816 */ /* 0x002fca00000000ff */
[----:B------:R-:W-:-:S07]  /*3d90*/  IMAD R10, R11, R22, RZ ;  /* 0x000000160b0a7224 */ /* 0x000fce00078e02ff */
.L_x_126:
[----:B------:R-:W-:Y:S05]  /*3da0*/  BSYNC B1 ;  /* 0x0000000000017941 */ /* 0x000fea0003800000 */
.L_x_125:
[----:B-1----:R-:W-:Y:S01]  /*3db0*/  @!P6 IMAD R11, R68, R23, R10 ;  /* 0x00000017440be224 */ /* 0x002fe200078e020a */
[----:B------:R-:W-:Y:S04]  /*3dc0*/  BSSY B1, `(.L_x_127) ;  /* 0x0000006000017945 */ /* 0x000fe80003800000 */
[----:B------:R1:W-:Y:S01]  /*3dd0*/  @!P6 STG.E.U8 desc[UR38][R4.64+0x58], R11 ;  /* 0x0000580b0400e986 */ /* 0x0003e2000c101126 */
[----:B------:R-:W-:Y:S05]  /*3de0*/  @P2 BRA `(.L_x_128) ;  /* 0x00000000000c2947 */ /* 0x000fea0003800000 */
[----:B------:R-:W1:Y:S02]  /*3df0*/  LDG.E.U8 R162, desc[UR38][R2.64+0x59] ;  /* 0x0000592602a27981 */ /* 0x000e64000c1e1100 */
[----:B-1----:R-:W-:-:S05]  /*3e00*/  PRMT R11, R162, 0x8880, RZ ;  /* 0x00008880a20b7816 */ /* 0x002fca00000000ff */
[----:B------:R-:W-:-:S07]  /*3e10*/  IMAD R10, R11, R22, RZ ;  /* 0x000000160b0a7224 */ /* 0x000fce00078e02ff */
.L_x_128:
[----:B------:R-:W-:Y:S05]  /*3e20*/  BSYNC B1 ;  /* 0x0000000000017941 */ /* 0x000fea0003800000 */
.L_x_127:
        /* <DEDUP_REMOVED lines=12> */
.L_x_130:
[----:B------:R-:W-:Y:S05]  /*3ef0*/  BSYNC B1 ;  /* 0x0000000000017941 */ /* 0x000fea0003800000 */
.L_x_129:
[----:B-1----:R-:W-:Y:S01]  /*3f00*/  @!P4 IMAD R11, R70, R23, R10 ;  /* 0x00000017460bc224 */ /* 0x002fe200078e020a */
[----:B------:R-:W-:Y:S04]  /*3f10*/  BSSY B1, `(.L_x_131) ;  /* 0x0000006000017945 */ /* 0x000fe80003800000 */
[----:B------:R1:W-:Y:S01]  /*3f20*/  @!P4 STG.E.U8 desc[UR38][R6.64+0x58], R11 ;  /* 0x0000580b0600c986 */ /* 0x0003e2000c101126 */
[----:B------:R-:W-:Y:S05]  /*3f30*/  @P3 BRA `(.L_x_132) ;  /* 0x00000000000c3947 */ /* 0x000fea0003800000 */
[----:B------:R-:W1:Y:S02]  /*3f40*/  LDG.E.U8 R162, desc[UR38][R8.64+0x59] ;  /* 0x0000592608a27981 */ /* 0x000e64000c1e1100 */
[----:B-1----:R-:W-:-:S05]  /*3f50*/  PRMT R11, R162, 0x8880, RZ ;  /* 0x00008880a20b7816 */ /* 0x002fca00000000ff */
[----:B------:R-:W-:-:S07]  /*3f60*/  IMAD R10, R11, R22, RZ ;  /* 0x000000160b0a7224 */ /* 0x000fce00078e02ff */
.L_x_132:
[----:B------:R-:W-:Y:S05]  /*3f70*/  BSYNC B1 ;  /* 0x0000000000017941 */ /* 0x000fea0003800000 */
.L_x_131:
[----:B------:R-:W-:Y:S01]  /*3f80*/  @!P3 IMAD R71, R71, R23, R10 ;  /* 0x000000174747b224 */ /* 0x000fe200078e020a */
[----:B------:R-:W-:Y:S04]  /*3f90*/  BSSY B1, `(.L_x_133) ;  /* 0x0000006000017945 */ /* 0x000fe80003800000 */
[----:B------:R0:W-:Y:S01]  /*3fa0*/  @!P3 STG.E.U8 desc[UR38][R6.64+0x59], R71 ;  /* 0x000059470600b986 */ /* 0x0001e2000c101126 */
[----:B------:R-:W-:Y:S05]  /*3fb0*/  @P5 BRA `(.L_x_134) ;  /* 0x00000000000c5947 */ /* 0x000fea0003800000 */
[----:B------:R-:W1:Y:S02]  /*3fc0*/  LDG.E.U8 R162, desc[UR38][R2.64+0x60] ;  /* 0x0000602602a27981 */ /* 0x000e64000c1e1100 */
[----:B-1----:R-:W-:-:S05]  /*3fd0*/  PRMT R11, R162, 0x8880, RZ ;  /* 0x00008880a20b7816 */ /* 0x002fca00000000ff */
[----:B------:R-:W-:-:S07]  /*3fe0*/  IMAD R10, R11, R22, RZ ;  /* 0x000000160b0a7224 */ /* 0x000fce00078e02ff */
.L_x_134:
[----:B------:R-:W-:Y:S05]  /*3ff0*/  BSYNC B1 ;  /* 0x0000000000017941 */ /* 0x000fea0003800000 */
.L_x_133:
[----:B-1----:R-:W-:Y:S01]  /*4000*/  @!P5 IMAD R11, R72, R23, R10 ;  /* 0x00000017480bd224 */ /* 0x002fe200078e020a */
[----:B------:R-:W-:Y:S04]  /*4010*/  BSSY B1, `(.L_x_135) ;  /* 0x0000006000017945 */ /* 0x000fe80003800000 */
[----:B------:R1:W-:Y:S01]  /*4020*/  @!P5 STG.E.U8 desc[UR38][R4.64+0x60], R11 ;  /* 0x0000600b0400d986 */ /* 0x0003e2000c101126 */
[----:B------:R-:W-:Y:S05]  /*4030*/  @P6 BRA `(.L_x_136) ;  /* 0x00000000000c6947 */ /* 0x000fea0003800000 */
[----:B------:R-:W1:Y:S02]  /*4040*/  LDG.E.U8 R162, desc[UR38][R2.64+0x61] ;  /* 0x0000612602a27981 */ /* 0x000e64000c1e1100 */
[----:B-1----:R-:W-:-:S05]  /*4050*/  PRMT R11, R162, 0x8880, RZ ;  /* 0x00008880a20b7816 */ /* 0x002fca00000000ff */
[----:B------:R-:W-:-:S07]  /*4060*/  IMAD R10, R11, R22, RZ ;  /* 0x000000160b0a7224 */ /* 0x000fce00078e02ff */
.L_x_136:
[----:B------:R-:W-:Y:S05]  /*4070*/  BSYNC B1 ;  /* 0x0000000000017941 */ /* 0x000fea0003800000 */
.L_x_135:
[----:B------:R-:W-:Y:S01]  /*4080*/  @!P6 IMAD R73, R73, R23, R10 ;  /* 0x000000174949e224 */ /* 0x000fe200078e020a */
[----:B------:R-:W-:Y:S04]  /*4090*/  BSSY B1, `(.L_x_137) ;  /* 0x0000006000017945 */ /* 0x000fe80003800000 */
[----:B------:R0:W-:Y:S01]  /*40a0*/  @!P6 STG.E.U8 desc[UR38][R4.64+0x61], R73 ;  /* 0x000061490400e986 */ /* 0x0001e2000c101126 */
[----:B------:R-:W-:Y:S05]  /*40b0*/  @P2 BRA `(.L_x_138) ;  /* 0x00000000000c2947 */ /* 0x000fea0003800000 */
[----:B------:R-:W1:Y:S02]  /*40c0*/  LDG.E.U8 R162, desc[UR38][R8.64+0x60] ;  /* 0x0000602608a27981 */ /* 0x000e64000c1e1100 */
[----:B-1----:R-:W-:-:S05]  /*40d0*/  PRMT R11, R162, 0x8880, RZ ;  /* 0x00008880a20b7816 */ /* 0x002fca00000000ff */
[----:B------:R-:W-:-:S07]  /*40e0*/  IMAD R10, R11, R22, RZ ;  /* 0x000000160b0a7224 */ /* 0x000fce00078e02ff */
.L_x_138:
[----:B------:R-:W-:Y:S05]  /*40f0*/  BSYNC B1 ;  /* 0x0000000000017941 */ /* 0x000fea0003800000 */
.L_x_137:
        /* <DEDUP_REMOVED lines=12> */
.L_x_140:
[----:B------:R-:W-:Y:S05]  /*41c0*/  BSYNC B1 ;  /* 0x0000000000017941 */ /* 0x000fea0003800000 */
.L_x_139:
[----:B------:R-:W-:Y:S01]  /*41d0*/  @!P4 IMAD R75, R75, R23, R10 ;  /* 0x000000174b4bc224 */ /* 0x000fe200078e020a */
[----:B------:R-:W-:Y:S04]  /*41e0*/  BSSY B1, `(.L_x_141) ;  /* 0x0000006000017945 */ /* 0x000fe80003800000 */
[----:B------:R0:W-:Y:S01]  /*41f0*/  @!P4 STG.E.U8 desc[UR38][R6.64+0x61], R75 ;  /* 0x0000614b0600c986 */ /* 0x0001e2000c101126 */
[----:B------:R-:W-:Y:S05]  /*4200*/  @P3 BRA `(.L_x_142) ;  /* 0x00000000000c3947 */ /* 0x000fea0003800000 */
[----:B------:R-:W1:Y:S02]  /*4210*/  LDG.E.U8 R162, desc[UR38][R2.64+0x68] ;  /* 0x0000682602a27981 */ /* 0x000e64000c1e1100 */
[----:B-1----:R-:W-:-:S05]  /*4220*/  PRMT R11, R162, 0x8880, RZ ;  /* 0x00008880a20b7816 */ /* 0x002fca00000000ff */
[----:B------:R-:W-:-:S07]  /*4230*/  IMAD R10, R11, R22, RZ ;  /* 0x000000160b0a7224 */ /* 0x000fce00078e02ff */
.L_x_142:
[----:B------:R-:W-:Y:S05]  /*4240*/  BSYNC B1 ;  /* 0x0000000000017941 */ /* 0x000fea0003800000 */
.L_x_141:
[----:B-1----:R-:W-:Y:S01]  /*4250*/  @!P3 IMAD R11, R76, R23, R10 ;  /* 0x000000174c0bb224 */ /* 0x002fe200078e020a */
[----:B------:R-:W-:Y:S04]  /*4260*/  BSSY B1, `(.L_x_143) ;  /* 0x0000006000017945 */ /* 0x000fe80003800000 */
[----:B------:R1:W-:Y:S01]  /*4270*/  @!P3 STG.E.U8 desc[UR38][R4.64+0x68], R11 ;  /* 0x0000680b0400b986 */ /* 0x0003e2000c101126 */
[----:B------:R-:W-:Y:S05]  /*4280*/  @P5 BRA `(.L_x_144) ;  /* 0x00000000000c5947 */ /* 0x000fea0003800000 */
[----:B------:R-:W1:Y:S02]  /*4290*/  LDG.E.U8 R162, desc[UR38][R2.64+0x69] ;  /* 0x0000692602a27981 */ /* 0x000e64000c1e1100 */
[----:B-1----:R-:W-:-:S05]  /*42a0*/  PRMT R11, R162, 0x8880, RZ ;  /* 0x00008880a20b7816 */ /* 0x002fca00000000ff */
[----:B------:R-:W-:-:S07]  /*42b0*/  IMAD R10, R11, R22, RZ ;  /* 0x000000160b0a7224 */ /* 0x000fce00078e02ff */
.L_x_144:
[----:B------:R-:W-:Y:S05]  /*42c0*/  BSYNC B1 ;  /* 0x0000000000017941 */ /* 0x000fea0003800000 */
.L_x_143:
[----:B------:R-:W-:Y:S01]  /*42d0*/  @!P5 IMAD R77, R77, R23, R10 ;  /* 0x000000174d4dd224 */ /* 0x000fe200078e020a */
[----:B------:R-:W-:Y:S04]  /*42e0*/  BSSY B1, `(.L_x_145) ;  /* 0x0000006000017945 */ /* 0x000fe80003800000 */
[----:B------:R0:W-:Y:S01]  /*42f0*/  @!P5 STG.E.U8 desc[UR38][R4.64+0x69], R77 ;  /* 0x0000694d0400d986 */ /* 0x0001e2000c101126 */
[----:B------:R-:W-:Y:S05]  /*4300*/  @P6 BRA `(.L_x_146) ;  /* 0x00000000000c6947 */ /* 0x000fea0003800000 */
[----:B------:R-:W1:Y:S02]  /*4310*/  LDG.E.U8 R162, desc[UR38][R8.64+0x68] ;  /* 0x0000682608a27981 */ /* 0x000e64000c1e1100 */
[----:B-1----:R-:W-:-:S05]  /*4320*/  PRMT R11, R162, 0x8880, RZ ;  /* 0x00008880a20b7816 */ /* 0x002fca00000000ff */
[----:B------:R-:W-:-:S07]  /*4330*/  IMAD R10, R11, R22, RZ ;  /* 0x000000160b0a7224 */ /* 0x000fce00078e02ff */
.L_x_146:
[----:B------:R-:W-:Y:S05]  /*4340*/  BSYNC B1 ;  /* 0x0000000000017941 */ /* 0x000fea0003800000 */
.L_x_145:
[----:B-1----:R-:W-:Y:S01]  /*4350*/  @!P6 IMAD R11, R78, R23, R10 ;  /* 0x000000174e0be224 */ /* 0x002fe200078e020a */
[----:B------:R-:W-:Y:S04]  /*4360*/  BSSY B1, `(.L_x_147) ;  /* 0x0000006000017945 */ /* 0x000fe80003800000 */
[----:B------:R1:W-:Y:S01]  /*4370*/  @!P6 STG.E.U8 desc[UR38][R6.64+0x68], R11 ;  /* 0x0000680b0600e986 */ /* 0x0003e2000c101126 */
[----:B------:R-:W-:Y:S05]  /*4380*/  @P2 BRA `(.L_x_148) ;  /* 0x00000000000c2947 */ /* 0x000fea0003800000 */
[----:B------:R-:W1:Y:S02]  /*4390*/  LDG.E.U8 R162, desc[UR38][R8.64+0x69] ;  /* 0x0000692608a27981 */ /* 0x000e64000c1e1100 */
[----:B-1----:R-:W-:-:S05]  /*43a0*/  PRMT R11, R162, 0x8880, RZ ;  /* 0x00008880a20b7816 */ /* 0x002fca00000000ff */
[----:B------:R-:W-:-:S07]  /*43b0*/  IMAD R10, R11, R22, RZ ;  /* 0x000000160b0a7224 */ /* 0x000fce00078e02ff */
.L_x_148:
[----:B------:R-:W-:Y:S05]  /*43c0*/  BSYNC B1 ;  /* 0x0000000000017941 */ /* 0x000fea0003800000 */
.L_x_147:
        /* <DEDUP_REMOVED lines=12> */
.L_x_150:
[----:B------:R-:W-:Y:S05]  /*4490*/  BSYNC B1 ;  /* 0x0000000000017941 */ /* 0x000fea0003800000 */
.L_x_149:
[----:B-1----:R-:W-:Y:S01]  /*44a0*/  @!P4 IMAD R11, R80, R23, R10 ;  /* 0x00000017500bc224 */ /* 0x002fe200078e020a */
[----:B------:R-:W-:Y:S04]  /*44b0*/  BSSY B1, `(.L_x_151) ;  /* 0x0000006000017945 */ /* 0x000fe80003800000 */
[----:B------:R1:W-:Y:S01]  /*44c0*/  @!P4 STG.E.U8 desc[UR38][R4.64+0x70], R11 ;  /* 0x0000700b0400c986 */ /* 0x0003e2000c101126 */
[----:B------:R-:W-:Y:S05]  /*44d0*/  @P3 BRA `(.L_x_152) ;  /* 0x00000000000c3947 */ /* 0x000fea0003800000 */
[----:B------:R-:W1:Y:S02]  /*44e0*/  LDG.E.U8 R162, desc[UR38][R2.64+0x71] ;  /* 0x0000712602a27981 */ /* 0x000e64000c1e1100 */
[----:B-1----:R-:W-:-:S05]  /*44f0*/  PRMT R11, R162, 0x8880, RZ ;  /* 0x00008880a20b7816 */ /* 0x002fca00000000ff */
[----:B------:R-:W-:-:S07]  /*4500*/  IMAD R10, R11, R22, RZ ;  /* 0x000000160b0a7224 */ /* 0x000fce00078e02ff */
.L_x_152:
[----:B------:R-:W-:Y:S05]  /*4510*/  BSYNC B1 ;  /* 0x0000000000017941 */ /* 0x000fea0003800000 */
.L_x_151:
[----:B------:R-:W-:Y:S01]  /*4520*/  @!P3 IMAD R81, R81, R23, R10 ;  /* 0x000000175151b224 */ /* 0x000fe200078e020a */
[----:B------:R-:W-:Y:S04]  /*4530*/  BSSY B1, `(.L_x_153) ;  /* 0x0000006000017945 */ /* 0x000fe80003800000 */
[----:B------:R0:W-:Y:S01]  /*4540*/  @!P3 STG.E.U8 desc[UR38][R4.64+0x71], R81 ;  /* 0x000071510400b986 */ /* 0x0001e2000c101126 */
[----:B------:R-:W-:Y:S05]  /*4550*/  @P5 BRA `(.L_x_154) ;  /* 0x00000000000c5947 */ /* 0x000fea0003800000 */
[----:B------:R-:W1:Y:S02]  /*4560*/  LDG.E.U8 R162, desc[UR38][R8.64+0x70] ;  /* 0x0000702608a27981 */ /* 0x000e64000c1e1100 */
[----:B-1----:R-:W-:-:S05]  /*4570*/  PRMT R11, R162, 0x8880, RZ ;  /* 0x00008880a20b7816 */ /* 0x002fca00000000ff */
[----:B------:R-:W-:-:S07]  /*4580*/  IMAD R10, R11, R22, RZ ;  /* 0x000000160b0a7224 */ /* 0x000fce00078e02ff */
.L_x_154:
[----:B------:R-:W-:Y:S05]  /*4590*/  BSYNC B1 ;  /* 0x0000000000017941 */ /* 0x000fea0003800000 */
.L_x_153:
[----:B-1----:R-:W-:Y:S01]  /*45a0*/  @!P5 IMAD R11, R82, R23, R10 ;  /* 0x00000017520bd224 */ /* 0x002fe200078e020a */
[----:B------:R-:W-:Y:S04]  /*45b0*/  BSSY B1, `(.L_x_155) ;  /* 0x0000006000017945 */ /* 0x000fe80003800000 */
[----:B------:R1:W-:Y:S01]  /*45c0*/  @!P5 STG.E.U8 desc[UR38][R6.64+0x70], R11 ;  /* 0x0000700b0600d986 */ /* 0x0003e2000c101126 */
[----:B------:R-:W-:Y:S05]  /*45d0*/  @P6 BRA `(.L_x_156) ;  /* 0x00000000000c6947 */ /* 0x000fea0003800000 */
[----:B------:R-:W1:Y:S02]  /*45e0*/  LDG.E.U8 R162, desc[UR38][R8.64+0x71] ;  /* 0x0000712608a27981 */ /* 0x000e64000c1e1100 */
[----:B-1----:R-:W-:-:S05]  /*45f0*/  PRMT R11, R162, 0x8880, RZ ;  /* 0x00008880a20b7816 */ /* 0x002fca00000000ff */
[----:B------:R-:W-:-:S07]  /*4600*/  IMAD R10, R11, R22, RZ ;  /* 0x000000160b0a7224 */ /* 0x000fce00078e02ff */
.L_x_156:
[----:B------:R-:W-:Y:S05]  /*4610*/  BSYNC B1 ;  /* 0x0000000000017941 */ /* 0x000fea0003800000 */
.L_x_155:
[----:B------:R-:W-:Y:S01]  /*4620*/  @!P6 IMAD R83, R83, R23, R10 ;  /* 0x000000175353e224 */ /* 0x000fe200078e020a */
[----:B------:R-:W-:Y:S04]  /*4630*/  BSSY B1, `(.L_x_157) ;  /* 0x0000006000017945 */ /* 0x000fe80003800000 */
[----:B------:R0:W-:Y:S01]  /*4640*/  @!P6 STG.E.U8 desc[UR38][R6.64+0x71], R83 ;  /* 0x000071530600e986 */ /* 0x0001e2000c101126 */
[----:B------:R-:W-:Y:S05]  /*4650*/  @P2 BRA `(.L_x_158) ;  /* 0x00000000000c2947 */ /* 0x000fea0003800000 */
[----:B------:R-:W1:Y:S02]  /*4660*/  LDG.E.U8 R162, desc[UR38][R2.64+0x78] ;  /* 0x0000782602a27981 */ /* 0x000e64000c1e1100 */
[----:B-1----:R-:W-:-:S05]  /*4670*/  PRMT R11, R162, 0x8880, RZ ;  /* 0x00008880a20b7816 */ /* 0x002fca00000000ff */
[----:B------:R-:W-:-:S07]  /*4680*/  IMAD R10, R11, R22, RZ ;  /* 0x000000160b0a7224 */ /* 0x000fce00078e02ff */
.L_x_158:
[----:B------:R-:W-:Y:S05]  /*4690*/  BSYNC B1 ;  /* 0x0000000000017941 */ /* 0x000fea0003800000 */
.L_x_157:
        /* <DEDUP_REMOVED lines=12> */
.L_x_160:
[----:B------:R-:W-:Y:S05]  /*4760*/  BSYNC B1 ;  /* 0x0000000000017941 */ /* 0x000fea0003800000 */
.L_x_159:
[----:B------:R-:W-:Y:S01]  /*4770*/  @!P4 IMAD R85, R85, R23, R10 ;  /* 0x000000175555c224 */ /* 0x000fe200078e020a */
[----:B------:R-:W-:Y:S04]  /*4780*/  BSSY B1, `(.L_x_161) ;  /* 0x0000006000017945 */ /* 0x000fe80003800000 */
[----:B------:R0:W-:Y:S01]  /*4790*/  @!P4 STG.E.U8 desc[UR38][R4.64+0x79], R85 ;  /* 0x000079550400c986 */ /* 0x0001e2000c101126 */
[----:B------:R-:W-:Y:S05]  /*47a0*/  @P3 BRA `(.L_x_162) ;  /* 0x00000000000c3947 */ /* 0x000fea0003800000 */
[----:B------:R-:W1:Y:S02]  /*47b0*/  LDG.E.U8 R162, desc[UR38][R8.64+0x78] ;  /* 0x0000782608a27981 */ /* 0x000e64000c1e1100 */
[----:B-1----:R-:W-:-:S05]  /*47c0*/  PRMT R11, R162, 0x8880, RZ ;  /* 0x00008880a20b7816 */ /* 0x002fca00000000ff */
[----:B------:R-:W-:-:S07]  /*47d0*/  IMAD R10, R11, R22, RZ ;  /* 0x000000160b0a7224 */ /* 0x000fce00078e02ff */
.L_x_162:
[----:B------:R-:W-:Y:S05]  /*47e0*/  BSYNC B1 ;  /* 0x0000000000017941 */ /* 0x000fea0003800000 */
.L_x_161:
[----:B-1----:R-:W-:Y:S01]  /*47f0*/  @!P3 IMAD R11, R86, R23, R10 ;  /* 0x00000017560bb224 */ /* 0x002fe200078e020a */
[----:B------:R-:W-:Y:S04]  /*4800*/  BSSY B1, `(.L_x_163) ;  /* 0x0000006000017945 */ /* 0x000fe80003800000 */
[----:B------:R1:W-:Y:S01]  /*4810*/  @!P3 STG.E.U8 desc[UR38][R6.64+0x78], R11 ;  /* 0x0000780b0600b986 */ /* 0x0003e2000c101126 */
[----:B------:R-:W-:Y:S05]  /*4820*/  @P5 BRA `(.L_x_164) ;  /* 0x00000000000c5947 */ /* 0x000fea0003800000 */
[----:B------:R-:W1:Y:S02]  /*4830*/  LDG.E.U8 R162, desc[UR38][R8.64+0x79] ;  /* 0x0000792608a27981 */ /* 0x000e64000c1e1100 */
[----:B-1----:R-:W-:-:S05]  /*4840*/  PRMT R11, R162, 0x8880, RZ ;  /* 0x00008880a20b7816 */ /* 0x002fca00000000ff */
[----:B------:R-:W-:-:S07]  /*4850*/  IMAD R10, R11, R22, RZ ;  /* 0x000000160b0a7224 */ /* 0x000fce00078e02ff */
.L_x_164:
[----:B------:R-:W-:Y:S05]  /*4860*/  BSYNC B1 ;  /* 0x0000000000017941 */ /* 0x000fea0003800000 */
.L_x_163:
[----:B------:R-:W-:Y:S01]  /*4870*/  @!P5 IMAD R87, R87, R23, R10 ;  /* 0x000000175757d224 */ /* 0x000fe200078e020a */
[----:B------:R-:W-:Y:S04]  /*4880*/  BSSY B1, `(.L_x_165) ;  /* 0x0000006000017945 */ /* 0x000fe80003800000 */
[----:B------:R0:W-:Y:S01]  /*4890*/  @!P5 STG.E.U8 desc[UR38][R6.64+0x79], R87 ;  /* 0x000079570600d986 */ /* 0x0001e2000c101126 */
[----:B------:R-:W-:Y:S05]  /*48a0*/  @P6 BRA `(.L_x_166) ;  /* 0x00000000000c6947 */ /* 0x000fea0003800000 */
[----:B------:R-:W1:Y:S02]  /*48b0*/  LDG.E.U8 R162, desc[UR38][R2.64+0x80] ;  /* 0x0000802602a27981 */ /* 0x000e64000c1e1100 */
[----:B-1----:R-:W-:-:S05]  /*48c0*/  PRMT R11, R162, 0x8880, RZ ;  /* 0x00008880a20b7816 */ /* 0x002fca00000000ff */
[----:B------:R-:W-:-:S07]  /*48d0*/  IMAD R10, R11, R22, RZ ;  /* 0x000000160b0a7224 */ /* 0x000fce00078e02ff */
.L_x_166:
[----:B------:R-:W-:Y:S05]  /*48e0*/  BSYNC B1 ;  /* 0x0000000000017941 */ /* 0x000fea0003800000 */
.L_x_165:
[----:B-1----:R-:W-:Y:S01]  /*48f0*/  @!P6 IMAD R11, R88, R23, R10 ;  /* 0x00000017580be224 */ /* 0x002fe200078e020a */
[----:B------:R-:W-:Y:S04]  /*4900*/  BSSY B1, `(.L_x_167) ;  /* 0x0000006000017945 */ /* 0x000fe80003800000 */
[----:B------:R1:W-:Y:S01]  /*4910*/  @!P6 STG.E.U8 desc[UR38][R4.64+0x80], R11 ;  /* 0x0000800b0400e986 */ /* 0x0003e2000c101126 */
[----:B------:R-:W-:Y:S05]  /*4920*/  @P2 BRA `(.L_x_168) ;  /* 0x00000000000c2947 */ /* 0x000fea0003800000 */
[----:B------:R-:W1:Y:S02]  /*4930*/  LDG.E.U8 R162, desc[UR38][R2.64+0x81] ;  /* 0x0000812602a27981 */ /* 0x000e64000c1e1100 */
[----:B-1----:R-:W-:-:S05]  /*4940*/  PRMT R11, R162, 0x8880, RZ ;  /* 0x00008880a20b7816 */ /* 0x002fca00000000ff */
[----:B------:R-:W-:-:S07]  /*4950*/  IMAD R10, R11, R22, RZ ;  /* 0x000000160b0a7224 */ /* 0x000fce00078e02ff */
.L_x_168:
[----:B------:R-:W-:Y:S05]  /*4960*/  BSYNC B1 ;  /* 0x0000000000017941 */ /* 0x000fea0003800000 */
.L_x_167:
        /* <DEDUP_REMOVED lines=12> */
.L_x_170:
[----:B------:R-:W-:Y:S05]  /*4a30*/  BSYNC B1 ;  /* 0x0000000000017941 */ /* 0x000fea0003800000 */
.L_x_169:
[----:B-1----:R-:W-:Y:S01]  /*4a40*/  @!P4 IMAD R11, R90, R23, R10 ;  /* 0x000000175a0bc224 */ /* 0x002fe200078e020a */
[----:B------:R-:W-:Y:S04]  /*4a50*/  BSSY B1, `(.L_x_171) ;  /* 0x0000006000017945 */ /* 0x000fe80003800000 */
[----:B------:R1:W-:Y:S01]  /*4a60*/  @!P4 STG.E.U8 desc[UR38][R6.64+0x80], R11 ;  /* 0x0000800b0600c986 */ /* 0x0003e2000c101126 */
[----:B------:R-:W-:Y:S05]  /*4a70*/  @P3 BRA `(.L_x_172) ;  /* 0x00000000000c3947 */ /* 0x000fea0003800000 */
[----:B------:R-:W1:Y:S02]  /*4a80*/  LDG.E.U8 R162, desc[UR38][R8.64+0x81] ;  /* 0x0000812608a27981 */ /* 0x000e64000c1e1100 */
[----:B-1----:R-:W-:-:S05]  /*4a90*/  PRMT R11, R162, 0x8880, RZ ;  /* 0x00008880a20b7816 */ /* 0x002fca00000000ff */
[----:B------:R-:W-:-:S07]  /*4aa0*/  IMAD R10, R11, R22, RZ ;  /* 0x000000160b0a7224 */ /* 0x000fce00078e02ff */
.L_x_172:
[----:B------:R-:W-:Y:S05]  /*4ab0*/  BSYNC B1 ;  /* 0x0000000000017941 */ /* 0x000fea0003800000 */
.L_x_171:
[----:B------:R-:W-:Y:S01]  /*4ac0*/  @!P3 IMAD R91, R91, R23, R10 ;  /* 0x000000175b5bb224 */ /* 0x000fe200078e020a */
[----:B------:R-:W-:Y:S04]  /*4ad0*/  BSSY B1, `(.L_x_173) ;  /* 0x0000006000017945 */ /* 0x000fe80003800000 */
[----:B------:R0:W-:Y:S01]  /*4ae0*/  @!P3 STG.E.U8 desc[UR38][R6.64+0x81], R91 ;  /* 0x0000815b0600b986 */ /* 0x0001e2000c101126 */
[----:B------:R-:W-:Y:S05]  /*4af0*/  @P5 BRA `(.L_x_174) ;  /* 0x00000000000c5947 */ /* 0x000fea0003800000 */
[----:B------:R-:W1:Y:S02]  /*4b00*/  LDG.E.U8 R162, desc[UR38][R2.64+0x88] ;  /* 0x0000882602a27981 */ /* 0x000e64000c1e1100 */
[----:B-1----:R-:W-:-:S05]  /*4b10*/  PRMT R11, R162, 0x8880, RZ ;  /* 0x00008880a20b7816 */ /* 0x002fca00000000ff */
[----:B------:R-:W-:-:S07]  /*4b20*/  IMAD R10, R11, R22, RZ ;  /* 0x000000160b0a7224 */ /* 0x000fce00078e02ff */
.L_x_174:
[----:B------:R-:W-:Y:S05]  /*4b30*/  BSYNC B1 ;  /* 0x0000000000017941 */ /* 0x000fea0003800000 */
.L_x_173:
[----:B-1----:R-:W-:Y:S01]  /*4b40*/  @!P5 IMAD R11, R92, R23, R10 ;  /* 0x000000175c0bd224 */ /* 0x002fe200078e020a */
[----:B------:R-:W-:Y:S04]  /*4b50*/  BSSY B1, `(.L_x_175) ;  /* 0x0000006000017945 */ /* 0x000fe80003800000 */
[----:B------:R1:W-:Y:S01]  /*4b60*/  @!P5 STG.E.U8 desc[UR38][R4.64+0x88], R11 ;  /* 0x0000880b0400d986 */ /* 0x0003e2000c101126 */
[----:B------:R-:W-:Y:S05]  /*4b70*/  @P6 BRA `(.L_x_176) ;  /* 0x00000000000c6947 */ /* 0x000fea0003800000 */
[----:B------:R-:W1:Y:S02]  /*4b80*/  LDG.E.U8 R162, desc[UR38][R2.64+0x89] ;  /* 0x0000892602a27981 */ /* 0x000e64000c1e1100 */
[----:B-1----:R-:W-:-:S05]  /*4b90*/  PRMT R11, R162, 0x8880, RZ ;  /* 0x00008880a20b7816 */ /* 0x002fca00000000ff */
[----:B------:R-:W-:-:S07]  /*4ba0*/  IMAD R10, R11, R22, RZ ;  /* 0x000000160b0a7224 */ /* 0x000fce00078e02ff */
.L_x_176:
[----:B------:R-:W-:Y:S05]  /*4bb0*/  BSYNC B1 ;  /* 0x0000000000017941 */ /* 0x000fea0003800000 */
.L_x_175:
[----:B------:R-:W-:Y:S01]  /*4bc0*/  @!P6 IMAD R93, R93, R23, R10 ;  /* 0x000000175d5de224 */ /* 0x000fe200078e020a */
[----:B------:R-:W-:Y:S04]  /*4bd0*/  BSSY B1, `(.L_x_177) ;  /* 0x0000006000017945 */ /* 0x000fe80003800000 */
[----:B------:R0:W-:Y:S01]  /*4be0*/  @!P6 STG.E.U8 desc[UR38][R4.64+0x89], R93 ;  /* 0x0000895d0400e986 */ /* 0x0001e2000c101126 */
[----:B------:R-:W-:Y:S05]  /*4bf0*/  @P2 BRA `(.L_x_178) ;  /* 0x00000000000c2947 */ /* 0x000fea0003800000 */
[----:B------:R-:W1:Y:S02]  /*4c00*/  LDG.E.U8 R162, desc[UR38][R8.64+0x88] ;  /* 0x0000882608a27981 */ /* 0x000e64000c1e1100 */
[----:B-1----:R-:W-:-:S05]  /*4c10*/  PRMT R11, R162, 0x8880, RZ ;  /* 0x00008880a20b7816 */ /* 0x002fca00000000ff */
[----:B------:R-:W-:-:S07]  /*4c20*/  IMAD R10, R11, R22, RZ ;  /* 0x000000160b0a7224 */ /* 0x000fce00078e02ff */
.L_x_178:
[----:B------:R-:W-:Y:S05]  /*4c30*/  BSYNC B1 ;  /* 0x0000000000017941 */ /* 0x000fea0003800000 */
.L_x_177:
        /* <DEDUP_REMOVED lines=12> */
.L_x_180:
[----:B------:R-:W-:Y:S05]  /*4d00*/  BSYNC B1 ;  /* 0x0000000000017941 */ /* 0x000fea0003800000 */
.L_x_179:
[----:B------:R-:W-:Y:S01]  /*4d10*/  @!P4 IMAD R95, R95, R23, R10 ;  /* 0x000000175f5fc224 */ /* 0x000fe200078e020a */
[----:B------:R-:W-:Y:S04]  /*4d20*/  BSSY B1, `(.L_x_181) ;  /* 0x0000006000017945 */ /* 0x000fe80003800000 */
[----:B------:R0:W-:Y:S01]  /*4d30*/  @!P4 STG.E.U8 desc[UR38][R6.64+0x89], R95 ;  /* 0x0000895f0600c986 */ /* 0x0001e2000c101126 */
[----:B------:R-:W-:Y:S05]  /*4d40*/  @P3 BRA `(.L_x_182) ;  /* 0x00000000000c3947 */ /* 0x000fea0003800000 */
[----:B------:R-:W1:Y:S02]  /*4d50*/  LDG.E.U8 R162, desc[UR38][R2.64+0x90] ;  /* 0x0000902602a27981 */ /* 0x000e64000c1e1100 */
[----:B-1----:R-:W-:-:S05]  /*4d60*/  PRMT R11, R162, 0x8880, RZ ;  /* 0x00008880a20b7816 */ /* 0x002fca00000000ff */
[----:B------:R-:W-:-:S07]  /*4d70*/  IMAD R10, R11, R22, RZ ;  /* 0x000000160b0a7224 */ /* 0x000fce00078e02ff */
.L_x_182:
[----:B------:R-:W-:Y:S05]  /*4d80*/  BSYNC B1 ;  /* 0x0000000000017941 */ /* 0x000fea0003800000 */
.L_x_181:
[----:B-1----:R-:W-:Y:S01]  /*4d90*/  @!P3 IMAD R11, R96, R23, R10 ;  /* 0x00000017600bb224 */ /* 0x002fe200078e020a */
[----:B------:R-:W-:Y:S04]  /*4da0*/  BSSY B1, `(.L_x_183) ;  /* 0x0000006000017945 */ /* 0x000fe80003800000 */
[----:B------:R1:W-:Y:S01]  /*4db0*/  @!P3 STG.E.U8 desc[UR38][R4.64+0x90], R11 ;  /* 0x0000900b0400b986 */ /* 0x0003e2000c101126 */
[----:B------:R-:W-:Y:S05]  /*4dc0*/  @P5 BRA `(.L_x_184) ;  /* 0x00000000000c5947 */ /* 0x000fea0003800000 */
[----:B------:R-:W1:Y:S02]  /*4dd0*/  LDG.E.U8 R162, desc[UR38][R2.64+0x91] ;  /* 0x0000912602a27981 */ /* 0x000e64000c1e1100 */
[----:B-1----:R-:W-:-:S05]  /*4de0*/  PRMT R11, R162, 0x8880, RZ ;  /* 0x00008880a20b7816 */ /* 0x002fca00000000ff */
[----:B------:R-:W-:-:S07]  /*4df0*/  IMAD R10, R11, R22, RZ ;  /* 0x000000160b0a7224 */ /* 0x000fce00078e02ff */
.L_x_184:
[----:B------:R-:W-:Y:S05]  /*4e00*/  BSYNC B1 ;  /* 0x0000000000017941 */ /* 0x000fea0003800000 */
.L_x_183:
[----:B------:R-:W-:Y:S01]  /*4e10*/  @!P5 IMAD R97, R97, R23, R10 ;  /* 0x000000176161d224 */ /* 0x000fe200078e020a */
[----:B------:R-:W-:Y:S04]  /*4e20*/  BSSY B1, `(.L_x_185) ;  /* 0x0000006000017945 */ /* 0x000fe80003800000 */
[----:B------:R0:W-:Y:S01]  /*4e30*/  @!P5 STG.E.U8 desc[UR38][R4.64+0x91], R97 ;  /* 0x000091610400d986 */ /* 0x0001e2000c101126 */
[----:B------:R-:W-:Y:S05]  /*4e40*/  @P6 BRA `(.L_x_186) ;  /* 0x00000000000c6947 */ /* 0x000fea0003800000 */
[----:B------:R-:W1:Y:S02]  /*4e50*/  LDG.E.U8 R162, desc[UR38][R8.64+0x90] ;  /* 0x0000902608a27981 */ /* 0x000e64000c1e1100 */
[----:B-1----:R-:W-:-:S05]  /*4e60*/  PRMT R11, R162, 0x8880, RZ ;  /* 0x00008880a20b7816 */ /* 0x002fca00000000ff */
[----:B------:R-:W-:-:S07]  /*4e70*/  IMAD R10, R11, R22, RZ ;  /* 0x000000160b0a7224 */ /* 0x000fce00078e02ff */
.L_x_186:
[----:B------:R-:W-:Y:S05]  /*4e80*/  BSYNC B1 ;  /* 0x0000000000017941 */ /* 0x000fea0003800000 */
.L_x_185:
[----:B-1----:R-:W-:Y:S01]  /*4e90*/  @!P6 IMAD R11, R98, R23, R10 ;  /* 0x00000017620be224 */ /* 0x002fe200078e020a */
[----:B------:R-:W-:Y:S04]  /*4ea0*/  BSSY B1, `(.L_x_187) ;  /* 0x0000006000017945 */ /* 0x000fe80003800000 */
[----:B------:R1:W-:Y:S01]  /*4eb0*/  @!P6 STG.E.U8 desc[UR38][R6.64+0x90], R11 ;  /* 0x0000900b0600e986 */ /* 0x0003e2000c101126 */
[----:B------:R-:W-:Y:S05]  /*4ec0*/  @P2 BRA `(.L_x_188) ;  /* 0x00000000000c2947 */ /* 0x000fea0003800000 */
[----:B------:R-:W1:Y:S02]  /*4ed0*/  LDG.E.U8 R162, desc[UR38][R8.64+0x91] ;  /* 0x0000912608a27981 */ /* 0x000e64000c1e1100 */
[----:B-1----:R-:W-:-:S05]  /*4ee0*/  PRMT R11, R162, 0x8880, RZ ;  /* 0x00008880a20b7816 */ /* 0x002fca00000000ff */
[----:B------:R-:W-:-:S07]  /*4ef0*/  IMAD R10, R11, R22, RZ ;  /* 0x000000160b0a7224 */ /* 0x000fce00078e02ff */
.L_x_188:
[----:B------:R-:W-:Y:S05]  /*4f00*/  BSYNC B1 ;  /* 0x0000000000017941 */ /* 0x000fea0003800000 */
.L_x_187:
        /* <DEDUP_REMOVED lines=12> */
.L_x_190:
[----:B------:R-:W-:Y:S05]  /*4fd0*/  BSYNC B1 ;  /* 0x0000000000017941 */ /* 0x000fea0003800000 */
.L_x_189:
[----:B-1----:R-:W-:Y:S01]  /*4fe0*/  @!P4 IMAD R11, R100, R23, R10 ;  /* 0x00000017640bc224 */ /* 0x002fe200078e020a */
[----:B------:R-:W-:Y:S04]  /*4ff0*/  BSSY B1, `(.L_x_191) ;  /* 0x0000006000017945 */ /* 0x000fe80003800000 */
[----:B------:R1:W-:Y:S01]  /*5000*/  @!P4 STG.E.U8 desc[UR38][R4.64+0x98], R11 ;  /* 0x0000980b0400c986 */ /* 0x0003e2000c101126 */
[----:B------:R-:W-:Y:S05]  /*5010*/  @P3 BRA `(.L_x_192) ;  /* 0x00000000000c3947 */ /* 0x000fea0003800000 */
[----:B------:R-:W1:Y:S02]  /*5020*/  LDG.E.U8 R162, desc[UR38][R2.64+0x99] ;  /* 0x0000992602a27981 */ /* 0x000e64000c1e1100 */
[----:B-1----:R-:W-:-:S05]  /*5030*/  PRMT R11, R162, 0x8880, RZ ;  /* 0x00008880a20b7816 */ /* 0x002fca00000000ff */
[----:B------:R-:W-:-:S07]  /*5040*/  IMAD R10, R11, R22, RZ ;  /* 0x000000160b0a7224 */ /* 0x000fce00078e02ff */
.L_x_192:
[----:B------:R-:W-:Y:S05]  /*5050*/  BSYNC B1 ;  /* 0x0000000000017941 */ /* 0x000fea0003800000 */
.L_x_191:
[----:B------:R-:W-:Y:S01]  /*5060*/  @!P3 IMAD R101, R101, R23, R10 ;  /* 0x000000176565b224 */ /* 0x000fe200078e020a */
[----:B------:R-:W-:Y:S04]  /*5070*/  BSSY B1, `(.L_x_193) ;  /* 0x0000006000017945 */ /* 0x000fe80003800000 */
[----:B------:R0:W-:Y:S01]  /*5080*/  @!P3 STG.E.U8 desc[UR38][R4.64+0x99], R101 ;  /* 0x000099650400b986 */ /* 0x0001e2000c101126 */
[----:B------:R-:W-:Y:S05]  /*5090*/  @P5 BRA `(.L_x_194) ;  /* 0x00000000000c5947 */ /* 0x000fea0003800000 */
[----:B------:R-:W1:Y:S02]  /*50a0*/  LDG.E.U8 R162, desc[UR38][R8.64+0x98] ;  /* 0x0000982608a27981 */ /* 0x000e64000c1e1100 */
[----:B-1----:R-:W-:-:S05]  /*50b0*/  PRMT R11, R162, 0x8880, RZ ;  /* 0x00008880a20b7816 */ /* 0x002fca00000000ff */
[----:B------:R-:W-:-:S07]  /*50c0*/  IMAD R10, R11, R22, RZ ;  /* 0x000000160b0a7224 */ /* 0x000fce00078e02ff */
.L_x_194:
[----:B------:R-:W-:Y:S05]  /*50d0*/  BSYNC B1 ;  /* 0x0000000000017941 */ /* 0x000fea0003800000 */
.L_x_193:
[----:B-1----:R-:W-:Y:S01]  /*50e0*/  @!P5 IMAD R11, R102, R23, R10 ;  /* 0x00000017660bd224 */ /* 0x002fe200078e020a */
[----:B------:R-:W-:Y:S04]  /*50f0*/  BSSY B1, `(.L_x_195) ;  /* 0x0000006000017945 */ /* 0x000fe80003800000 */
[----:B------:R1:W-:Y:S01]  /*5100*/  @!P5 STG.E.U8 desc[UR38][R6.64+0x98], R11 ;  /* 0x0000980b0600d986 */ /* 0x0003e2000c101126 */
[----:B------:R-:W-:Y:S05]  /*5110*/  @P6 BRA `(.L_x_196) ;  /* 0x00000000000c6947 */ /* 0x000fea0003800000 */
[----:B------:R-:W1:Y:S02]  /*5120*/  LDG.E.U8 R162, desc[UR38][R8.64+0x99] ;  /* 0x0000992608a27981 */ /* 0x000e64000c1e1100 */
[----:B-1----:R-:W-:-:S05]  /*5130*/  PRMT R11, R162, 0x8880, RZ ;  /* 0x00008880a20b7816 */ /* 0x002fca00000000ff */
[----:B------:R-:W-:-:S07]  /*5140*/  IMAD R10, R11, R22, RZ ;  /* 0x000000160b0a7224 */ /* 0x000fce00078e02ff */
.L_x_196:
[----:B------:R-:W-:Y:S05]  /*5150*/  BSYNC B1 ;  /* 0x0000000000017941 */ /* 0x000fea0003800000 */
.L_x_195:
[----:B------:R-:W-:Y:S01]  /*5160*/  @!P6 IMAD R103, R103, R23, R10 ;  /* 0x000000176767e224 */ /* 0x000fe200078e020a */
[----:B------:R-:W-:Y:S04]  /*5170*/  BSSY B1, `(.L_x_197) ;  /* 0x0000006000017945 */ /* 0x000fe80003800000 */
[----:B------:R0:W-:Y:S01]  /*5180*/  @!P6 STG.E.U8 desc[UR38][R6.64+0x99], R103 ;  /* 0x000099670600e986 */ /* 0x0001e2000c101126 */
[----:B------:R-:W-:Y:S05]  /*5190*/  @P2 BRA `(.L_x_198) ;  /* 0x00000000000c2947 */ /* 0x000fea0003800000 */
[----:B------:R-:W1:Y:S02]  /*51a0*/  LDG.E.U8 R162, desc[UR38][R2.64+0xa0] ;  /* 0x0000a02602a27981 */ /* 0x000e64000c1e1100 */
[----:B-1----:R-:W-:-:S05]  /*51b0*/  PRMT R11, R162, 0x8880, RZ ;  /* 0x00008880a20b7816 */ /* 0x002fca00000000ff */
[----:B------:R-:W-:-:S07]  /*51c0*/  IMAD R10, R11, R22, RZ ;  /* 0x000000160b0a7224 */ /* 0x000fce00078e02ff */
.L_x_198:
[----:B------:R-:W-:Y:S05]  /*51d0*/  BSYNC B1 ;  /* 0x0000000000017941 */ /* 0x000fea0003800000 */
.L_x_197:
        /* <DEDUP_REMOVED lines=12> */
.L_x_200:
[----:B------:R-:W-:Y:S05]  /*52a0*/  BSYNC B1 ;  /* 0x0000000000017941 */ /* 0x000fea0003800000 */
.L_x_199:
[----:B------:R-:W-:Y:S01]  /*52b0*/  @!P4 IMAD R105, R105, R23, R10 ;  /* 0x000000176969c224 */ /* 0x000fe200078e020a */
[----:B------:R-:W-:Y:S04]  /*52c0*/  BSSY B1, `(.L_x_201) ;  /* 0x0000006000017945 */ /* 0x000fe80003800000 */
[----:B------:R0:W-:Y:S01]  /*52d0*/  @!P4 STG.E.U8 desc[UR38][R4.64+0xa1], R105 ;  /* 0x0000a1690400c986 */ /* 0x0001e2000c101126 */
[----:B------:R-:W-:Y:S05]  /*52e0*/  @P3 BRA `(.L_x_202) ;  /* 0x00000000000c3947 */ /* 0x000fea0003800000 */
[----:B------:R-:W1:Y:S02]  /*52f0*/  LDG.E.U8 R162, desc[UR38][R8.64+0xa0] ;  /* 0x0000a02608a27981 */ /* 0x000e64000c1e1100 */
[----:B-1----:R-:W-:-:S05]  /*5300*/  PRMT R11, R162, 0x8880, RZ ;  /* 0x00008880a20b7816 */ /* 0x002fca00000000ff */
[----:B------:R-:W-:-:S07]  /*5310*/  IMAD R10, R11, R22, RZ ;  /* 0x000000160b0a7224 */ /* 0x000fce00078e02ff */
.L_x_202:
[----:B------:R-:W-:Y:S05]  /*5320*/  BSYNC B1 ;  /* 0x0000000000017941 */ /* 0x000fea0003800000 */
.L_x_201:
[----:B-1----:R-:W-:Y:S01]  /*5330*/  @!P3 IMAD R11, R106, R23, R10 ;  /* 0x000000176a0bb224 */ /* 0x002fe200078e020a */
[----:B------:R-:W-:Y:S04]  /*5340*/  BSSY B1, `(.L_x_203) ;  /* 0x0000006000017945 */ /* 0x000fe80003800000 */
[----:B------:R1:W-:Y:S01]  /*5350*/  @!P3 STG.E.U8 desc[UR38][R6.64+0xa0], R11 ;  /* 0x0000a00b0600b986 */ /* 0x0003e2000c101126 */
[----:B------:R-:W-:Y:S05]  /*5360*/  @P5 BRA `(.L_x_204) ;  /* 0x00000000000c5947 */ /* 0x000fea0003800000 */
[----:B------:R-:W1:Y:S02]  /*5370*/  LDG.E.U8 R162, desc[UR38][R8.64+0xa1] ;  /* 0x0000a12608a27981 */ /* 0x000e64000c1e1100 */
[----:B-1----:R-:W-:-:S05]  /*5380*/  PRMT R11, R162, 0x8880, RZ ;  /* 0x00008880a20b7816 */ /* 0x002fca00000000ff */
[----:B------:R-:W-:-:S07]  /*5390*/  IMAD R10, R11, R22, RZ ;  /* 0x000000160b0a7224 */ /* 0x000fce00078e02ff */
.L_x_204:
[----:B------:R-:W-:Y:S05]  /*53a0*/  BSYNC B1 ;  /* 0x0000000000017941 */ /* 0x000fea0003800000 */
.L_x_203:
[----:B------:R-:W-:Y:S01]  /*53b0*/  @!P5 IMAD R107, R107, R23, R10 ;  /* 0x000000176b6bd224 */ /* 0x000fe200078e020a */
[----:B------:R-:W-:Y:S04]  /*53c0*/  BSSY B1, `(.L_x_205) ;  /* 0x0000006000017945 */ /* 0x000fe80003800000 */
[----:B------:R0:W-:Y:S01]  /*53d0*/  @!P5 STG.E.U8 desc[UR38][R6.64+0xa1], R107 ;  /* 0x0000a16b0600d986 */ /* 0x0001e2000c101126 */
[----:B------:R-:W-:Y:S05]  /*53e0*/  @P6 BRA `(.L_x_206) ;  /* 0x00000000000c6947 */ /* 0x000fea0003800000 */
[----:B------:R-:W1:Y:S02]  /*53f0*/  LDG.E.U8 R162, desc[UR38][R2.64+0xa8] ;  /* 0x0000a82602a27981 */ /* 0x000e64000c1e1100 */
[----:B-1----:R-:W-:-:S05]  /*5400*/  PRMT R11, R162, 0x8880, RZ ;  /* 0x00008880a20b7816 */ /* 0x002fca00000000ff */
[----:B------:R-:W-:-:S07]  /*5410*/  IMAD R10, R11, R22, RZ ;  /* 0x000000160b0a7224 */ /* 0x000fce00078e02ff */
.L_x_206:
[----:B------:R-:W-:Y:S05]  /*5420*/  BSYNC B1 ;  /* 0x0000000000017941 */ /* 0x000fea0003800000 */
.L_x_205:
[----:B-1----:R-:W-:Y:S01]  /*5430*/  @!P6 IMAD R11, R108, R23, R10 ;  /* 0x000000176c0be224 */ /* 0x002fe200078e020a */
[----:B------:R-:W-:Y:S04]  /*5440*/  BSSY B1, `(.L_x_207) ;  /* 0x0000006000017945 */ /* 0x000fe80003800000 */
[----:B------:R1:W-:Y:S01]  /*5450*/  @!P6 STG.E.U8 desc[UR38][R4.64+0xa8], R11 ;  /* 0x0000a80b0400e986 */ /* 0x0003e2000c101126 */
[----:B------:R-:W-:Y:S05]  /*5460*/  @P2 BRA `(.L_x_208) ;  /* 0x00000000000c2947 */ /* 0x000fea0003800000 */
[----:B------:R-:W1:Y:S02]  /*5470*/  LDG.E.U8 R162, desc[UR38][R2.64+0xa9] ;  /* 0x0000a92602a27981 */ /* 0x000e64000c1e1100 */
[----:B-1----:R-:W-:-:S05]  /*5480*/  PRMT R11, R162, 0x8880, RZ ;  /* 0x00008880a20b7816 */ /* 0x002fca00000000ff */
[----:B------:R-:W-:-:S07]  /*5490*/  IMAD R10, R11, R22, RZ ;  /* 0x000000160b0a7224 */ /* 0x000fce00078e02ff */
.L_x_208:
[----:B------:R-:W-:Y:S05]  /*54a0*/  BSYNC B1 ;  /* 0x0000000000017941 */ /* 0x000fea0003800000 */
.L_x_207:
        /* <DEDUP_REMOVED lines=12> */
.L_x_210:
[----:B------:R-:W-:Y:S05]  /*5570*/  BSYNC B1 ;  /* 0x0000000000017941 */ /* 0x000fea0003800000 */
.L_x_209:
[----:B-1----:R-:W-:Y:S01]  /*5580*/  @!P4 IMAD R11, R110, R23, R10 ;  /* 0x000000176e0bc224 */ /* 0x002fe200078e020a */
[----:B------:R-:W-:Y:S04]  /*5590*/  BSSY B1, `(.L_x_211) ;  /* 0x0000006000017945 */ /* 0x000fe80003800000 */
[----:B------:R1:W-:Y:S01]  /*55a0*/  @!P4 STG.E.U8 desc[UR38][R6.64+0xa8], R11 ;  /* 0x0000a80b0600c986 */ /* 0x0003e2000c101126 */
[----:B------:R-:W-:Y:S05]  /*55b0*/  @P3 BRA `(.L_x_212) ;  /* 0x00000000000c3947 */ /* 0x000fea0003800000 */
[----:B------:R-:W1:Y:S02]  /*55c0*/  LDG.E.U8 R162, desc[UR38][R8.64+0xa9] ;  /* 0x0000a92608a27981 */ /* 0x000e64000c1e1100 */
[----:B-1----:R-:W-:-:S05]  /*55d0*/  PRMT R11, R162, 0x8880, RZ ;  /* 0x00008880a20b7816 */ /* 0x002fca00000000ff */
[----:B------:R-:W-:-:S07]  /*55e0*/  IMAD R10, R11, R22, RZ ;  /* 0x000000160b0a7224 */ /* 0x000fce00078e02ff */
.L_x_212:
[----:B------:R-:W-:Y:S05]  /*55f0*/  BSYNC B1 ;  /* 0x0000000000017941 */ /* 0x000fea0003800000 */
.L_x_211:
[----:B------:R-:W-:Y:S01]  /*5600*/  @!P3 IMAD R111, R111, R23, R10 ;  /* 0x000000176f6fb224 */ /* 0x000fe200078e020a */
[----:B------:R-:W-:Y:S04]  /*5610*/  BSSY B1, `(.L_x_213) ;  /* 0x0000006000017945 */ /* 0x000fe80003800000 */
[----:B------:R0:W-:Y:S01]  /*5620*/  @!P3 STG.E.U8 desc[UR38][R6.64+0xa9], R111 ;  /* 0x0000a96f0600b986 */ /* 0x0001e2000c101126 */
[----:B------:R-:W-:Y:S05]  /*5630*/  @P5 BRA `(.L_x_214) ;  /* 0x00000000000c5947 */ /* 0x000fea0003800000 */
[----:B------:R-:W1:Y:S02]  /*5640*/  LDG.E.U8 R162, desc[UR38][R2.64+0xb0] ;  /* 0x0000b02602a27981 */ /* 0x000e64000c1e1100 */
[----:B-1----:R-:W-:-:S05]  /*5650*/  PRMT R11, R162, 0x8880, RZ ;  /* 0x00008880a20b7816 */ /* 0x002fca00000000ff */
[----:B------:R-:W-:-:S07]  /*5660*/  IMAD R10, R11, R22, RZ ;  /* 0x000000160b0a7224 */ /* 0x000fce00078e02ff */
.L_x_214:
[----:B------:R-:W-:Y:S05]  /*5670*/  BSYNC B1 ;  /* 0x0000000000017941 */ /* 0x000fea0003800000 */
.L_x_213:
[----:B-1----:R-:W-:Y:S01]  /*5680*/  @!P5 IMAD R11, R112, R23, R10 ;  /* 0x00000017700bd224 */ /* 0x002fe200078e020a */
[----:B------:R-:W-:Y:S04]  /*5690*/  BSSY B1, `(.L_x_215) ;  /* 0x0000006000017945 */ /* 0x000fe80003800000 */
[----:B------:R1:W-:Y:S01]  /*56a0*/  @!P5 STG.E.U8 desc[UR38][R4.64+0xb0], R11 ;  /* 0x0000b00b0400d986 */ /* 0x0003e2000c101126 */
[----:B------:R-:W-:Y:S05]  /*56b0*/  @P6 BRA `(.L_x_216) ;  /* 0x00000000000c6947 */ /* 0x000fea0003800000 */
[----:B------:R-:W1:Y:S02]  /*56c0*/  LDG.E.U8 R162, desc[UR38][R2.64+0xb1] ;  /* 0x0000b12602a27981 */ /* 0x000e64000c1e1100 */
[----:B-1----:R-:W-:-:S05]  /*56d0*/  PRMT R11, R162, 0x8880, RZ ;  /* 0x00008880a20b7816 */ /* 0x002fca00000000ff */
[----:B------:R-:W-:-:S07]  /*56e0*/  IMAD R10, R11, R22, RZ ;  /* 0x000000160b0a7224 */ /* 0x000fce00078e02ff */
.L_x_216:
[----:B------:R-:W-:Y:S05]  /*56f0*/  BSYNC B1 ;  /* 0x0000000000017941 */ /* 0x000fea0003800000 */
.L_x_215:
[----:B------:R-:W-:Y:S01]  /*5700*/  @!P6 IMAD R113, R113, R23, R10 ;  /* 0x000000177171e224 */ /* 0x000fe200078e020a */
[----:B------:R-:W-:Y:S04]  /*5710*/  BSSY B1, `(.L_x_217) ;  /* 0x0000006000017945 */ /* 0x000fe80003800000 */
[----:B------:R0:W-:Y:S01]  /*5720*/  @!P6 STG.E.U8 desc[UR38][R4.64+0xb1], R113 ;  /* 0x0000b1710400e986 */ /* 0x0001e2000c101126 */
[----:B------:R-:W-:Y:S05]  /*5730*/  @P2 BRA `(.L_x_218) ;  /* 0x00000000000c2947 */ /* 0x000fea0003800000 */
[----:B------:R-:W1:Y:S02]  /*5740*/  LDG.E.U8 R162, desc[UR38][R8.64+0xb0] ;  /* 0x0000b02608a27981 */ /* 0x000e64000c1e1100 */
[----:B-1----:R-:W-:-:S05]  /*5750*/  PRMT R11, R162, 0x8880, RZ ;  /* 0x00008880a20b7816 */ /* 0x002fca00000000ff */
[----:B------:R-:W-:-:S07]  /*5760*/  IMAD R10, R11, R22, RZ ;  /* 0x000000160b0a7224 */ /* 0x000fce00078e02ff */
.L_x_218:
[----:B------:R-:W-:Y:S05]  /*5770*/  BSYNC B1 ;  /* 0x0000000000017941 */ /* 0x000fea0003800000 */
.L_x_217:
        /* <DEDUP_REMOVED lines=12> */
.L_x_220:
[----:B------:R-:W-:Y:S05]  /*5840*/  BSYNC B1 ;  /* 0x0000000000017941 */ /* 0x000fea0003800000 */
.L_x_219:
[----:B------:R-:W-:Y:S01]  /*5850*/  @!P4 IMAD R115, R115, R23, R10 ;  /* 0x000000177373c224 */ /* 0x000fe200078e020a */
[----:B------:R-:W-:Y:S04]  /*5860*/  BSSY B1, `(.L_x_221) ;  /* 0x0000006000017945 */ /* 0x000fe80003800000 */
[----:B------:R0:W-:Y:S01]  /*5870*/  @!P4 STG.E.U8 desc[UR38][R6.64+0xb1], R115 ;  /* 0x0000b1730600c986 */ /* 0x0001e2000c101126 */
[----:B------:R-:W-:Y:S05]  /*5880*/  @P3 BRA `(.L_x_222) ;  /* 0x00000000000c3947 */ /* 0x000fea0003800000 */
[----:B------:R-:W1:Y:S02]  /*5890*/  LDG.E.U8 R162, desc[UR38][R2.64+0xb8] ;  /* 0x0000b82602a27981 */ /* 0x000e64000c1e1100 */
[----:B-1----:R-:W-:-:S05]  /*58a0*/  PRMT R11, R162, 0x8880, RZ ;  /* 0x00008880a20b7816 */ /* 0x002fca00000000ff */
[----:B------:R-:W-:-:S07]  /*58b0*/  IMAD R10, R11, R22, RZ ;  /* 0x000000160b0a7224 */ /* 0x000fce00078e02ff */
.L_x_222:
[----:B------:R-:W-:Y:S05]  /*58c0*/  BSYNC B1 ;  /* 0x0000000000017941 */ /* 0x000fea0003800000 */
.L_x_221:
[----:B-1----:R-:W-:Y:S01]  /*58d0*/  @!P3 IMAD R11, R116, R23, R10 ;  /* 0x00000017740bb224 */ /* 0x002fe200078e020a */
[----:B------:R-:W-:Y:S04]  /*58e0*/  BSSY B1, `(.L_x_223) ;  /* 0x0000006000017945 */ /* 0x000fe80003800000 */
[----:B------:R1:W-:Y:S01]  /*58f0*/  @!P3 STG.E.U8 desc[UR38][R4.64+0xb8], R11 ;  /* 0x0000b80b0400b986 */ /* 0x0003e2000c101126 */
[----:B------:R-:W-:Y:S05]  /*5900*/  @P5 BRA `(.L_x_224) ;  /* 0x00000000000c5947 */ /* 0x000fea0003800000 */
[----:B------:R-:W1:Y:S02]  /*5910*/  LDG.E.U8 R162, desc[UR38][R2.64+0xb9] ;  /* 0x0000b92602a27981 */ /* 0x000e64000c1e1100 */
[----:B-1----:R-:W-:-:S05]  /*5920*/  PRMT R11, R162, 0x8880, RZ ;  /* 0x00008880a20b7816 */ /* 0x002fca00000000ff */
[----:B------:R-:W-:-:S07]  /*5930*/  IMAD R10, R11, R22, RZ ;  /* 0x000000160b0a7224 */ /* 0x000fce00078e02ff */
.L_x_224:
[----:B------:R-:W-:Y:S05]  /*5940*/  BSYNC B1 ;  /* 0x0000000000017941 */ /* 0x000fea0003800000 */
.L_x_223:
[----:B------:R-:W-:Y:S01]  /*5950*/  @!P5 IMAD R117, R117, R23, R10 ;  /* 0x000000177575d224 */ /* 0x000fe200078e020a */
[----:B------:R-:W-:Y:S04]  /*5960*/  BSSY B1, `(.L_x_225) ;  /* 0x0000006000017945 */ /* 0x000fe80003800000 */
[----:B------:R0:W-:Y:S01]  /*5970*/  @!P5 STG.E.U8 desc[UR38][R4.64+0xb9], R117 ;  /* 0x0000b9750400d986 */ /* 0x0001e2000c101126 */
[----:B------:R-:W-:Y:S05]  /*5980*/  @P6 BRA `(.L_x_226) ;  /* 0x00000000000c6947 */ /* 0x000fea0003800000 */
[----:B------:R-:W1:Y:S02]  /*5990*/  LDG.E.U8 R162, desc[UR38][R8.64+0xb8] ;  /* 0x0000b82608a27981 */ /* 0x000e64000c1e1100 */
[----:B-1----:R-:W-:-:S05]  /*59a0*/  PRMT R11, R162, 0x8880, RZ ;  /* 0x00008880a20b7816 */ /* 0x002fca00000000ff */
[----:B------:R-:W-:-:S07]  /*59b0*/  IMAD R10, R11, R22, RZ ;  /* 0x000000160b0a7224 */ /* 0x000fce00078e02ff */
.L_x_226:
[----:B------:R-:W-:Y:S05]  /*59c0*/  BSYNC B1 ;  /* 0x0000000000017941 */ /* 0x000fea0003800000 */
.L_x_225:
[----:B-1----:R-:W-:Y:S01]  /*59d0*/  @!P6 IMAD R11, R118, R23, R10 ;  /* 0x00000017760be224 */ /* 0x002fe200078e020a */
[----:B------:R-:W-:Y:S04]  /*59e0*/  BSSY B1, `(.L_x_227) ;  /* 0x0000006000017945 */ /* 0x000fe80003800000 */
[----:B------:R1:W-:Y:S01]  /*59f0*/  @!P6 STG.E.U8 desc[UR38][R6.64+0xb8], R11 ;  /* 0x0000b80b0600e986 */ /* 0x0003e2000c101126 */
[----:B------:R-:W-:Y:S05]  /*5a00*/  @P2 BRA `(.L_x_228) ;  /* 0x00000000000c2947 */ /* 0x000fea0003800000 */
[----:B------:R-:W1:Y:S02]  /*5a10*/  LDG.E.U8 R162, desc[UR38][R8.64+0xb9] ;  /* 0x0000b92608a27981 */ /* 0x000e64000c1e1100 */
[----:B-1----:R-:W-:-:S05]  /*5a20*/  PRMT R11, R162, 0x8880, RZ ;  /* 0x00008880a20b7816 */ /* 0x002fca00000000ff */
[----:B------:R-:W-:-:S07]  /*5a30*/  IMAD R10, R11, R22, RZ ;  /* 0x000000160b0a7224 */ /* 0x000fce00078e02ff */
.L_x_228:
[----:B------:R-:W-:Y:S05]  /*5a40*/  BSYNC B1 ;  /* 0x0000000000017941 */ /* 0x000fea0003800000 */
.L_x_227:
        /* <DEDUP_REMOVED lines=12> */
.L_x_230:
[----:B------:R-:W-:Y:S05]  /*5b10*/  BSYNC B1 ;  /* 0x0000000000017941 */ /* 0x000fea0003800000 */
.L_x_229:
[----:B-1----:R-:W-:Y:S01]  /*5b20*/  @!P4 IMAD R11, R120, R23, R10 ;  /* 0x00000017780bc224 */ /* 0x002fe200078e020a */
[----:B------:R-:W-:Y:S04]  /*5b30*/  BSSY B1, `(.L_x_231) ;  /* 0x0000006000017945 */ /* 0x000fe80003800000 */
[----:B------:R1:W-:Y:S01]  /*5b40*/  @!P4 STG.E.U8 desc[UR38][R4.64+0xc0], R11 ;  /* 0x0000c00b0400c986 */ /* 0x0003e2000c101126 */
[----:B------:R-:W-:Y:S05]  /*5b50*/  @P3 BRA `(.L_x_232) ;  /* 0x00000000000c3947 */ /* 0x000fea0003800000 */
[----:B------:R-:W1:Y:S02]  /*5b60*/  LDG.E.U8 R162, desc[UR38][R2.64+0xc1] ;  /* 0x0000c12602a27981 */ /* 0x000e64000c1e1100 */
[----:B-1----:R-:W-:-:S05]  /*5b70*/  PRMT R11, R162, 0x8880, RZ ;  /* 0x00008880a20b7816 */ /* 0x002fca00000000ff */
[----:B------:R-:W-:-:S07]  /*5b80*/  IMAD R10, R11, R22, RZ ;  /* 0x000000160b0a7224 */ /* 0x000fce00078e02ff */
.L_x_232:
[----:B------:R-:W-:Y:S05]  /*5b90*/  BSYNC B1 ;  /* 0x0000000000017941 */ /* 0x000fea0003800000 */
.L_x_231:
[----:B------:R-:W-:Y:S01]  /*5ba0*/  @!P3 IMAD R121, R121, R23, R10 ;  /* 0x000000177979b224 */ /* 0x000fe200078e020a */
[----:B------:R-:W-:Y:S04]  /*5bb0*/  BSSY B1, `(.L_x_233) ;  /* 0x0000006000017945 */ /* 0x000fe80003800000 */
[----:B------:R0:W-:Y:S01]  /*5bc0*/  @!P3 STG.E.U8 desc[UR38][R4.64+0xc1], R121 ;  /* 0x0000c1790400b986 */ /* 0x0001e2000c101126 */
[----:B------:R-:W-:Y:S05]  /*5bd0*/  @P5 BRA `(.L_x_234) ;  /* 0x00000000000c5947 */ /* 0x000fea0003800000 */
[----:B------:R-:W1:Y:S02]  /*5be0*/  LDG.E.U8 R162, desc[UR38][R8.64+0xc0] ;  /* 0x0000c02608a27981 */ /* 0x000e64000c1e1100 */
[----:B-1----:R-:W-:-:S05]  /*5bf0*/  PRMT R11, R162, 0x8880, RZ ;  /* 0x00008880a20b7816 */ /* 0x002fca00000000ff */
[----:B------:R-:W-:-:S07]  /*5c00*/  IMAD R10, R11, R22, RZ ;  /* 0x000000160b0a7224 */ /* 0x000fce00078e02ff */
.L_x_234:
[----:B------:R-:W-:Y:S05]  /*5c10*/  BSYNC B1 ;  /* 0x0000000000017941 */ /* 0x000fea0003800000 */
.L_x_233:
[----:B-1----:R-:W-:Y:S01]  /*5c20*/  @!P5 IMAD R11, R122, R23, R10 ;  /* 0x000000177a0bd224 */ /* 0x002fe200078e020a */
[----:B------:R-:W-:Y:S04]  /*5c30*/  BSSY B1, `(.L_x_235) ;  /* 0x0000006000017945 */ /* 0x000fe80003800000 */
[----:B------:R1:W-:Y:S01]  /*5c40*/  @!P5 STG.E.U8 desc[UR38][R6.64+0xc0], R11 ;  /* 0x0000c00b0600d986 */ /* 0x0003e2000c101126 */
[----:B------:R-:W-:Y:S05]  /*5c50*/  @P6 BRA `(.L_x_236) ;  /* 0x00000000000c6947 */ /* 0x000fea0003800000 */
[----:B------:R-:W1:Y:S02]  /*5c60*/  LDG.E.U8 R162, desc[UR38][R8.64+0xc1] ;  /* 0x0000c12608a27981 */ /* 0x000e64000c1e1100 */
[----:B-1----:R-:W-:-:S05]  /*5c70*/  PRMT R11, R162, 0x8880, RZ ;  /* 0x00008880a20b7816 */ /* 0x002fca00000000ff */
[----:B------:R-:W-:-:S07]  /*5c80*/  IMAD R10, R11, R22, RZ ;  /* 0x000000160b0a7224 */ /* 0x000fce00078e02ff */
.L_x_236:
[----:B------:R-:W-:Y:S05]  /*5c90*/  BSYNC B1 ;  /* 0x0000000000017941 */ /* 0x000fea0003800000 */
.L_x_235:
[----:B------:R-:W-:Y:S01]  /*5ca0*/  @!P6 IMAD R123, R123, R23, R10 ;  /* 0x000000177b7be224 */ /* 0x000fe200078e020a */
[----:B------:R-:W-:Y:S04]  /*5cb0*/  BSSY B1, `(.L_x_237) ;  /* 0x0000006000017945 */ /* 0x000fe80003800000 */
[----:B------:R0:W-:Y:S01]  /*5cc0*/  @!P6 STG.E.U8 desc[UR38][R6.64+0xc1], R123 ;  /* 0x0000c17b0600e986 */ /* 0x0001e2000c101126 */
[----:B------:R-:W-:Y:S05]  /*5cd0*/  @P2 BRA `(.L_x_238) ;  /* 0x00000000000c2947 */ /* 0x000fea0003800000 */
[----:B------:R-:W1:Y:S02]  /*5ce0*/  LDG.E.U8 R162, desc[UR38][R2.64+0xc8] ;  /* 0x0000c82602a27981 */ /* 0x000e64000c1e1100 */
[----:B-1----:R-:W-:-:S05]  /*5cf0*/  PRMT R11, R162, 0x8880, RZ ;  /* 0x00008880a20b7816 */ /* 0x002fca00000000ff */
[----:B------:R-:W-:-:S07]  /*5d00*/  IMAD R10, R11, R22, RZ ;  /* 0x000000160b0a7224 */ /* 0x000fce00078e02ff */
.L_x_238:
[----:B------:R-:W-:Y:S05]  /*5d10*/  BSYNC B1 ;  /* 0x0000000000017941 */ /* 0x000fea0003800000 */
.L_x_237:
        /* <DEDUP_REMOVED lines=12> */
.L_x_240:
[----:B------:R-:W-:Y:S05]  /*5de0*/  BSYNC B1 ;  /* 0x0000000000017941 */ /* 0x000fea0003800000 */
.L_x_239:
[----:B------:R-:W-:Y:S01]  /*5df0*/  @!P4 IMAD R125, R125, R23, R10 ;  /* 0x000000177d7dc224 */ /* 0x000fe200078e020a */
[----:B------:R-:W-:Y:S04]  /*5e00*/  BSSY B1, `(.L_x_241) ;  /* 0x0000006000017945 */ /* 0x000fe80003800000 */
[----:B------:R0:W-:Y:S01]  /*5e10*/  @!P4 STG.E.U8 desc[UR38][R4.64+0xc9], R125 ;  /* 0x0000c97d0400c986 */ /* 0x0001e2000c101126 */
[----:B------:R-:W-:Y:S05]  /*5e20*/  @P3 BRA `(.L_x_242) ;  /* 0x00000000000c3947 */ /* 0x000fea0003800000 */
[----:B------:R-:W1:Y:S02]  /*5e30*/  LDG.E.U8 R162, desc[UR38][R8.64+0xc8] ;  /* 0x0000c82608a27981 */ /* 0x000e64000c1e1100 */
[----:B-1----:R-:W-:-:S05]  /*5e40*/  PRMT R11, R162, 0x8880, RZ ;  /* 0x00008880a20b7816 */ /* 0x002fca00000000ff */
[----:B------:R-:W-:-:S07]  /*5e50*/  IMAD R10, R11, R22, RZ ;  /* 0x000000160b0a7224 */ /* 0x000fce00078e02ff */
.L_x_242:
[----:B------:R-:W-:Y:S05]  /*5e60*/  BSYNC B1 ;  /* 0x0000000000017941 */ /* 0x000fea0003800000 */
.L_x_241:
[----:B-1----:R-:W-:Y:S01]  /*5e70*/  @!P3 IMAD R11, R126, R23, R10 ;  /* 0x000000177e0bb224 */ /* 0x002fe200078e020a */
[----:B------:R-:W-:Y:S04]  /*5e80*/  BSSY B1, `(.L_x_243) ;  /* 0x0000006000017945 */ /* 0x000fe80003800000 */
[----:B------:R1:W-:Y:S01]  /*5e90*/  @!P3 STG.E.U8 desc[UR38][R6.64+0xc8], R11 ;  /* 0x0000c80b0600b986 */ /* 0x0003e2000c101126 */
[----:B------:R-:W-:Y:S05]  /*5ea0*/  @P5 BRA `(.L_x_244) ;  /* 0x00000000000c5947 */ /* 0x000fea0003800000 */
[----:B------:R-:W1:Y:S02]  /*5eb0*/  LDG.E.U8 R162, desc[UR38][R8.64+0xc9] ;  /* 0x0000c92608a27981 */ /* 0x000e64000c1e1100 */
[----:B-1----:R-:W-:-:S05]  /*5ec0*/  PRMT R11, R162, 0x8880, RZ ;  /* 0x00008880a20b7816 */ /* 0x002fca00000000ff */
[----:B------:R-:W-:-:S07]  /*5ed0*/  IMAD R10, R11, R22, RZ ;  /* 0x000000160b0a7224 */ /* 0x000fce00078e02ff */
.L_x_244:
[----:B------:R-:W-:Y:S05]  /*5ee0*/  BSYNC B1 ;  /* 0x0000000000017941 */ /* 0x000fea0003800000 */
.L_x_243:
[----:B------:R-:W-:Y:S01]  /*5ef0*/  @!P5 IMAD R127, R127, R23, R10 ;  /* 0x000000177f7fd224 */ /* 0x000fe200078e020a */
[----:B------:R-:W-:Y:S04]  /*5f00*/  BSSY B1, `(.L_x_245) ;  /* 0x0000006000017945 */ /* 0x000fe80003800000 */
[----:B------:R0:W-:Y:S01]  /*5f10*/  @!P5 STG.E.U8 desc[UR38][R6.64+0xc9], R127 ;  /* 0x0000c97f0600d986 */ /* 0x0001e2000c101126 */
[----:B------:R-:W-:Y:S05]  /*5f20*/  @P6 BRA `(.L_x_246) ;  /* 0x00000000000c6947 */ /* 0x000fea0003800000 */
[----:B------:R-:W1:Y:S02]  /*5f30*/  LDG.E.U8 R162, desc[UR38][R2.64+0xd0] ;  /* 0x0000d02602a27981 */ /* 0x000e64000c1e1100 */
[----:B-1----:R-:W-:-:S05]  /*5f40*/  PRMT R11, R162, 0x8880, RZ ;  /* 0x00008880a20b7816 */ /* 0x002fca00000000ff */
[----:B------:R-:W-:-:S07]  /*5f50*/  IMAD R10, R11, R22, RZ ;  /* 0x000000160b0a7224 */ /* 0x000fce00078e02ff */
.L_x_246:
[----:B------:R-:W-:Y:S05]  /*5f60*/  BSYNC B1 ;  /* 0x0000000000017941 */ /* 0x000fea0003800000 */
.L_x_245:
[----:B-1----:R-:W-:Y:S01]  /*5f70*/  @!P6 IMAD R11, R128, R23, R10 ;  /* 0x00000017800be224 */ /* 0x002fe200078e020a */
[----:B------:R-:W-:Y:S04]  /*5f80*/  BSSY B1, `(.L_x_247) ;  /* 0x0000006000017945 */ /* 0x000fe80003800000 */
[----:B------:R1:W-:Y:S01]  /*5f90*/  @!P6 STG.E.U8 desc[UR38][R4.64+0xd0], R11 ;  /* 0x0000d00b0400e986 */ /* 0x0003e2000c101126 */
[----:B------:R-:W-:Y:S05]  /*5fa0*/  @P2 BRA `(.L_x_248) ;  /* 0x00000000000c2947 */ /* 0x000fea0003800000 */
[----:B------:R-:W1:Y:S02]  /*5fb0*/  LDG.E.U8 R162, desc[UR38][R2.64+0xd1] ;  /* 0x0000d12602a27981 */ /* 0x000e64000c1e1100 */
[----:B-1----:R-:W-:-:S05]  /*5fc0*/  PRMT R11, R162, 0x8880, RZ ;  /* 0x00008880a20b7816 */ /* 0x002fca00000000ff */
[----:B------:R-:W-:-:S07]  /*5fd0*/  IMAD R10, R11, R22, RZ ;  /* 0x000000160b0a7224 */ /* 0x000fce00078e02ff */
.L_x_248:
[----:B------:R-:W-:Y:S05]  /*5fe0*/  BSYNC B1 ;  /* 0x0000000000017941 */ /* 0x000fea0003800000 */
.L_x_247:
        /* <DEDUP_REMOVED lines=12> */
.L_x_250:
[----:B------:R-:W-:Y:S05]  /*60b0*/  BSYNC B1 ;  /* 0x0000000000017941 */ /* 0x000fea0003800000 */
.L_x_249:
[----:B-1----:R-:W-:Y:S01]  /*60c0*/  @!P4 IMAD R11, R130, R23, R10 ;  /* 0x00000017820bc224 */ /* 0x002fe200078e020a */
[----:B------:R-:W-:Y:S04]  /*60d0*/  BSSY B1, `(.L_x_251) ;  /* 0x0000006000017945 */ /* 0x000fe80003800000 */
[----:B------:R1:W-:Y:S01]  /*60e0*/  @!P4 STG.E.U8 desc[UR38][R6.64+0xd0], R11 ;  /* 0x0000d00b0600c986 */ /* 0x0003e2000c101126 */
[----:B------:R-:W-:Y:S05]  /*60f0*/  @P3 BRA `(.L_x_252) ;  /* 0x00000000000c3947 */ /* 0x000fea0003800000 */
[----:B------:R-:W1:Y:S02]  /*6100*/  LDG.E.U8 R162, desc[UR38][R8.64+0xd1] ;  /* 0x0000d12608a27981 */ /* 0x000e64000c1e1100 */
[----:B-1----:R-:W-:-:S05]  /*6110*/  PRMT R11, R162, 0x8880, RZ ;  /* 0x00008880a20b7816 */ /* 0x002fca00000000ff */
[----:B------:R-:W-:-:S07]  /*6120*/  IMAD R10, R11, R22, RZ ;  /* 0x000000160b0a7224 */ /* 0x000fce00078e02ff */
.L_x_252:
[----:B------:R-:W-:Y:S05]  /*6130*/  BSYNC B1 ;  /* 0x0000000000017941 */ /* 0x000fea0003800000 */
.L_x_251:
[----:B------:R-:W-:Y:S01]  /*6140*/  @!P3 IMAD R131, R131, R23, R10 ;  /* 0x000000178383b224 */ /* 0x000fe200078e020a */
[----:B------:R-:W-:Y:S04]  /*6150*/  BSSY B1, `(.L_x_253) ;  /* 0x0000006000017945 */ /* 0x000fe80003800000 */
[----:B------:R0:W-:Y:S01]  /*6160*/  @!P3 STG.E.U8 desc[UR38][R6.64+0xd1], R131 ;  /* 0x0000d1830600b986 */ /* 0x0001e2000c101126 */
[----:B------:R-:W-:Y:S05]  /*6170*/  @P5 BRA `(.L_x_254) ;  /* 0x00000000000c5947 */ /* 0x000fea0003800000 */
[----:B------:R-:W1:Y:S02]  /*6180*/  LDG.E.U8 R162, desc[UR38][R2.64+0xd8] ;  /* 0x0000d82602a27981 */ /* 0x000e64000c1e1100 */
[----:B-1----:R-:W-:-:S05]  /*6190*/  PRMT R11, R162, 0x8880, RZ ;  /* 0x00008880a20b7816 */ /* 0x002fca00000000ff */
[----:B------:R-:W-:-:S07]  /*61a0*/  IMAD R10, R11, R22, RZ ;  /* 0x000000160b0a7224 */ /* 0x000fce00078e02ff */
.L_x_254:
[----:B------:R-:W-:Y:S05]  /*61b0*/  BSYNC B1 ;  /* 0x0000000000017941 */ /* 0x000fea0003800000 */
.L_x_253:
[----:B-1----:R-:W-:Y:S01]  /*61c0*/  @!P5 IMAD R11, R132, R23, R10 ;  /* 0x00000017840bd224 */ /* 0x002fe200078e020a */
[----:B------:R-:W-:Y:S04]  /*61d0*/  BSSY B1, `(.L_x_255) ;  /* 0x0000006000017945 */ /* 0x000fe80003800000 */
[----:B------:R1:W-:Y:S01]  /*61e0*/  @!P5 STG.E.U8 desc[UR38][R4.64+0xd8], R11 ;  /* 0x0000d80b0400d986 */ /* 0x0003e2000c101126 */
[----:B------:R-:W-:Y:S05]  /*61f0*/  @P6 BRA `(.L_x_256) ;  /* 0x00000000000c6947 */ /* 0x000fea0003800000 */
[----:B------:R-:W1:Y:S02]  /*6200*/  LDG.E.U8 R162, desc[UR38][R2.64+0xd9] ;  /* 0x0000d92602a27981 */ /* 0x000e64000c1e1100 */
[----:B-1----:R-:W-:-:S05]  /*6210*/  PRMT R11, R162, 0x8880, RZ ;  /* 0x00008880a20b7816 */ /* 0x002fca00000000ff */
[----:B------:R-:W-:-:S07]  /*6220*/  IMAD R10, R11, R22, RZ ;  /* 0x000000160b0a7224 */ /* 0x000fce00078e02ff */
.L_x_256:
[----:B------:R-:W-:Y:S05]  /*6230*/  BSYNC B1 ;  /* 0x0000000000017941 */ /* 0x000fea0003800000 */
.L_x_255:
[----:B------:R-:W-:Y:S01]  /*6240*/  @!P6 IMAD R133, R133, R23, R10 ;  /* 0x000000178585e224 */ /* 0x000fe200078e020a */
[----:B------:R-:W-:Y:S04]  /*6250*/  BSSY B1, `(.L_x_257) ;  /* 0x0000006000017945 */ /* 0x000fe80003800000 */
[----:B------:R0:W-:Y:S01]  /*6260*/  @!P6 STG.E.U8 desc[UR38][R4.64+0xd9], R133 ;  /* 0x0000d9850400e986 */ /* 0x0001e2000c101126 */
[----:B------:R-:W-:Y:S05]  /*6270*/  @P2 BRA `(.L_x_258) ;  /* 0x00000000000c2947 */ /* 0x000fea0003800000 */
[----:B------:R-:W1:Y:S02]  /*6280*/  LDG.E.U8 R162, desc[UR38][R8.64+0xd8] ;  /* 0x0000d82608a27981 */ /* 0x000e64000c1e1100 */
[----:B-1----:R-:W-:-:S05]  /*6290*/  PRMT R11, R162, 0x8880, RZ ;  /* 0x00008880a20b7816 */ /* 0x002fca00000000ff */
[----:B------:R-:W-:-:S07]  /*62a0*/  IMAD R10, R11, R22, RZ ;  /* 0x000000160b0a7224 */ /* 0x000fce00078e02ff */
.L_x_258:
[----:B------:R-:W-:Y:S05]  /*62b0*/  BSYNC B1 ;  /* 0x0000000000017941 */ /* 0x000fea0003800000 */
.L_x_257:
        /* <DEDUP_REMOVED lines=12> */
.L_x_260:
[----:B------:R-:W-:Y:S05]  /*6380*/  BSYNC B1 ;  /* 0x0000000000017941 */ /* 0x000fea0003800000 */
.L_x_259:
[----:B------:R-:W-:Y:S01]  /*6390*/  @!P4 IMAD R135, R135, R23, R10 ;  /* 0x000000178787c224 */ /* 0x000fe200078e020a */
[----:B------:R-:W-:Y:S04]  /*63a0*/  BSSY B1, `(.L_x_261) ;  /* 0x0000006000017945 */ /* 0x000fe80003800000 */
[----:B------:R0:W-:Y:S01]  /*63b0*/  @!P4 STG.E.U8 desc[UR38][R6.64+0xd9], R135 ;  /* 0x0000d9870600c986 */ /* 0x0001e2000c101126 */
[----:B------:R-:W-:Y:S05]  /*63c0*/  @P3 BRA `(.L_x_262) ;  /* 0x00000000000c3947 */ /* 0x000fea0003800000 */
[----:B------:R-:W1:Y:S02]  /*63d0*/  LDG.E.U8 R162, desc[UR38][R2.64+0xe0] ;  /* 0x0000e02602a27981 */ /* 0x000e64000c1e1100 */
[----:B-1----:R-:W-:-:S05]  /*63e0*/  PRMT R11, R162, 0x8880, RZ ;  /* 0x00008880a20b7816 */ /* 0x002fca00000000ff */
[----:B------:R-:W-:-:S07]  /*63f0*/  IMAD R10, R11, R22, RZ ;  /* 0x000000160b0a7224 */ /* 0x000fce00078e02ff */
.L_x_262:
[----:B------:R-:W-:Y:S05]  /*6400*/  BSYNC B1 ;  /* 0x0000000000017941 */ /* 0x000fea0003800000 */
.L_x_261:
[----:B-1----:R-:W-:Y:S01]  /*6410*/  @!P3 IMAD R11, R136, R23, R10 ;  /* 0x00000017880bb224 */ /* 0x002fe200078e020a */
[----:B------:R-:W-:Y:S04]  /*6420*/  BSSY B1, `(.L_x_263) ;  /* 0x0000006000017945 */ /* 0x000fe80003800000 */
[----:B------:R1:W-:Y:S01]  /*6430*/  @!P3 STG.E.U8 desc[UR38][R4.64+0xe0], R11 ;  /* 0x0000e00b0400b986 */ /* 0x0003e2000c101126 */
[----:B------:R-:W-:Y:S05]  /*6440*/  @P5 BRA `(.L_x_264) ;  /* 0x00000000000c5947 */ /* 0x000fea0003800000 */
[----:B------:R-:W1:Y:S02]  /*6450*/  LDG.E.U8 R162, desc[UR38][R2.64+0xe1] ;  /* 0x0000e12602a27981 */ /* 0x000e64000c1e1100 */
[----:B-1----:R-:W-:-:S05]  /*6460*/  PRMT R11, R162, 0x8880, RZ ;  /* 0x00008880a20b7816 */ /* 0x002fca00000000ff */
[----:B------:R-:W-:-:S07]  /*6470*/  IMAD R10, R11, R22, RZ ;  /* 0x000000160b0a7224 */ /* 0x000fce00078e02ff */
.L_x_264:
[----:B------:R-:W-:Y:S05]  /*6480*/  BSYNC B1 ;  /* 0x0000000000017941 */ /* 0x000fea0003800000 */
.L_x_263:
[----:B------:R-:W-:Y:S01]  /*6490*/  @!P5 IMAD R137, R137, R23, R10 ;  /* 0x000000178989d224 */ /* 0x000fe200078e020a */
[----:B------:R-:W-:Y:S04]  /*64a0*/  BSSY B1, `(.L_x_265) ;  /* 0x0000006000017945 */ /* 0x000fe80003800000 */
[----:B------:R0:W-:Y:S01]  /*64b0*/  @!P5 STG.E.U8 desc[UR38][R4.64+0xe1], R137 ;  /* 0x0000e1890400d986 */ /* 0x0001e2000c101126 */
[----:B------:R-:W-:Y:S05]  /*64c0*/  @P6 BRA `(.L_x_266) ;  /* 0x00000000000c6947 */ /* 0x000fea0003800000 */
[----:B------:R-:W1:Y:S02]  /*64d0*/  LDG.E.U8 R162, desc[UR38][R8.64+0xe0] ;  /* 0x0000e02608a27981 */ /* 0x000e64000c1e1100 */
[----:B-1----:R-:W-:-:S05]  /*64e0*/  PRMT R11, R162, 0x8880, RZ ;  /* 0x00008880a20b7816 */ /* 0x002fca00000000ff */
[----:B------:R-:W-:-:S07]  /*64f0*/  IMAD R10, R11, R22, RZ ;  /* 0x000000160b0a7224 */ /* 0x000fce00078e02ff */
.L_x_266:
[----:B------:R-:W-:Y:S05]  /*6500*/  BSYNC B1 ;  /* 0x0000000000017941 */ /* 0x000fea0003800000 */
.L_x_265:
[----:B-1----:R-:W-:Y:S01]  /*6510*/  @!P6 IMAD R11, R138, R23, R10 ;  /* 0x000000178a0be224 */ /* 0x002fe200078e020a */
[----:B------:R-:W-:Y:S04]  /*6520*/  BSSY B1, `(.L_x_267) ;  /* 0x0000006000017945 */ /* 0x000fe80003800000 */
[----:B------:R1:W-:Y:S01]  /*6530*/  @!P6 STG.E.U8 desc[UR38][R6.64+0xe0], R11 ;  /* 0x0000e00b0600e986 */ /* 0x0003e2000c101126 */
[----:B------:R-:W-:Y:S05]  /*6540*/  @P2 BRA `(.L_x_268) ;  /* 0x00000000000c2947 */ /* 0x000fea0003800000 */
[----:B------:R-:W1:Y:S02]  /*6550*/  LDG.E.U8 R162, desc[UR38][R8.64+0xe1] ;  /* 0x0000e12608a27981 */ /* 0x000e64000c1e1100 */
[----:B-1----:R-:W-:-:S05]  /*6560*/  PRMT R11, R162, 0x8880, RZ ;  /* 0x00008880a20b7816 */ /* 0x002fca00000000ff */
[----:B------:R-:W-:-:S07]  /*6570*/  IMAD R10, R11, R22, RZ ;  /* 0x000000160b0a7224 */ /* 0x000fce00078e02ff */
.L_x_268:
[----:B------:R-:W-:Y:S05]  /*6580*/  BSYNC B1 ;  /* 0x0000000000017941 */ /* 0x000fea0003800000 */
.L_x_267:
        /* <DEDUP_REMOVED lines=12> */
.L_x_270:
[----:B------:R-:W-:Y:S05]  /*6650*/  BSYNC B1 ;  /* 0x0000000000017941 */ /* 0x000fea0003800000 */
.L_x_269:
[----:B-1----:R-:W-:Y:S01]  /*6660*/  @!P5 IMAD R11, R140, R23, R10 ;  /* 0x000000178c0bd224 */ /* 0x002fe200078e020a */
[----:B------:R-:W-:Y:S04]  /*6670*/  BSSY B1, `(.L_x_271) ;  /* 0x0000006000017945 */ /* 0x000fe80003800000 */
[----:B------:R1:W-:Y:S01]  /*6680*/  @!P5 STG.E.U8 desc[UR38][R4.64+0xe8], R11 ;  /* 0x0000e80b0400d986 */ /* 0x0003e2000c101126 */
[----:B------:R-:W-:Y:S05]  /*6690*/  @P3 BRA `(.L_x_272) ;  /* 0x00000000000c3947 */ /* 0x000fea0003800000 */
[----:B------:R-:W1:Y:S02]  /*66a0*/  LDG.E.U8 R162, desc[UR38][R2.64+0xe9] ;  /* 0x0000e92602a27981 */ /* 0x000e64000c1e1100 */
[----:B-1----:R-:W-:-:S05]  /*66b0*/  PRMT R11, R162, 0x8880, RZ ;  /* 0x00008880a20b7816 */ /* 0x002fca00000000ff */
[----:B------:R-:W-:-:S07]  /*66c0*/  IMAD R10, R11, R22, RZ ;  /* 0x000000160b0a7224 */ /* 0x000fce00078e02ff */
.L_x_272:
[----:B------:R-:W-:Y:S05]  /*66d0*/  BSYNC B1 ;  /* 0x0000000000017941 */ /* 0x000fea0003800000 */
.L_x_271:
[----:B------:R-:W-:Y:S01]  /*66e0*/  @!P3 IMAD R141, R141, R23, R10 ;  /* 0x000000178d8db224 */ /* 0x000fe200078e020a */
[----:B------:R-:W-:Y:S04]  /*66f0*/  BSSY B1, `(.L_x_273) ;  /* 0x0000006000017945 */ /* 0x000fe80003800000 */
[----:B------:R0:W-:Y:S01]  /*6700*/  @!P3 STG.E.U8 desc[UR38][R4.64+0xe9], R141 ;  /* 0x0000e98d0400b986 */ /* 0x0001e2000c101126 */
[----:B------:R-:W-:Y:S05]  /*6710*/  @P2 BRA `(.L_x_274) ;  /* 0x00000000000c2947 */ /* 0x000fea0003800000 */
[----:B------:R-:W1:Y:S02]  /*6720*/  LDG.E.U8 R162, desc[UR38][R8.64+0xe8] ;  /* 0x0000e82608a27981 */ /* 0x000e64000c1e1100 */
[----:B-1----:R-:W-:-:S05]  /*6730*/  PRMT R11, R162, 0x8880, RZ ;  /* 0x00008880a20b7816 */ /* 0x002fca00000000ff */
[----:B------:R-:W-:-:S07]  /*6740*/  IMAD R10, R11, R22, RZ ;  /* 0x000000160b0a7224 */ /* 0x000fce00078e02ff */
.L_x_274:
[----:B------:R-:W-:Y:S05]  /*6750*/  BSYNC B1 ;  /* 0x0000000000017941 */ /* 0x000fea0003800000 */
.L_x_273:
[----:B-1----:R-:W-:Y:S01]  /*6760*/  @!P2 IMAD R11, R142, R23, R10 ;  /* 0x000000178e0ba224 */ /* 0x002fe200078e020a */
[----:B------:R-:W-:Y:S04]  /*6770*/  BSSY B1, `(.L_x_275) ;  /* 0x0000006000017945 */ /* 0x000fe80003800000 */
[----:B------:R1:W-:Y:S01]  /*6780*/  @!P2 STG.E.U8 desc[UR38][R6.64+0xe8], R11 ;  /* 0x0000e80b0600a986 */ /* 0x0003e2000c101126 */
[----:B------:R-:W-:Y:S05]  /*6790*/  @P6 BRA `(.L_x_276) ;  /* 0x00000000000c6947 */ /* 0x000fea0003800000 */
[----:B------:R-:W1:Y:S02]  /*67a0*/  LDG.E.U8 R162, desc[UR38][R8.64+0xe9] ;  /* 0x0000e92608a27981 */ /* 0x000e64000c1e1100 */
[----:B-1----:R-:W-:-:S05]  /*67b0*/  PRMT R11, R162, 0x8880, RZ ;  /* 0x00008880a20b7816 */ /* 0x002fca00000000ff */
[----:B------:R-:W-:-:S07]  /*67c0*/  IMAD R10, R11, R22, RZ ;  /* 0x000000160b0a7224 */ /* 0x000fce00078e02ff */
.L_x_276:
[----:B------:R-:W-:Y:S05]  /*67d0*/  BSYNC B1 ;  /* 0x0000000000017941 */ /* 0x000fea0003800000 */
.L_x_275:
[----:B------:R-:W-:Y:S01]  /*67e0*/  @!P6 IMAD R143, R143, R23, R10 ;  /* 0x000000178f8fe224 */ /* 0x000fe200078e020a */
[----:B------:R-:W-:Y:S04]  /*67f0*/  BSSY B1, `(.L_x_277) ;  /* 0x0000006000017945 */ /* 0x000fe80003800000 */
[----:B------:R0:W-:Y:S01]  /*6800*/  @!P6 STG.E.U8 desc[UR38][R6.64+0xe9], R143 ;  /* 0x0000e98f0600e986 */ /* 0x0001e2000c101126 */
[----:B------:R-:W-:Y:S05]  /*6810*/  @P4 BRA `(.L_x_278) ;  /* 0x00000000000c4947 */ /* 0x000fea0003800000 */
[----:B------:R-:W1:Y:S02]  /*6820*/  LDG.E.U8 R162, desc[UR38][R2.64+0xf0] ;  /* 0x0000f02602a27981 */ /* 0x000e64000c1e1100 */
[----:B-1----:R-:W-:-:S05]  /*6830*/  PRMT R11, R162, 0x8880, RZ ;  /* 0x00008880a20b7816 */ /* 0x002fca00000000ff */
[----:B------:R-:W-:-:S07]  /*6840*/  IMAD R10, R11, R22, RZ ;  /* 0x000000160b0a7224 */ /* 0x000fce00078e02ff */
.L_x_278:
[----:B------:R-:W-:Y:S05]  /*6850*/  BSYNC B1 ;  /* 0x0000000000017941 */ /* 0x000fea0003800000 */
.L_x_277:
[----:B------:R-:W-:Y:S01]  /*6860*/  ISETP.LT.OR P3, PT, R0, 0xf2, !P1 ;  /* 0x000000f20000780c */ /* 0x000fe20004f61670 */
[----:B-1----:R-:W-:Y:S01]  /*6870*/  @!P4 IMAD R11, R144, R23, R10 ;  /* 0x00000017900bc224 */ /* 0x002fe200078e020a */
[----:B------:R-:W-:Y:S01]  /*6880*/  BSSY B1, `(.L_x_279) ;  /* 0x000000b000017945 */ /* 0x000fe20003800000 */
[C---:B------:R-:W-:Y:S02]  /*6890*/  ISETP.LT.OR P2, PT, R0.reuse, 0xf1, !P0 ;  /* 0x000000f10000780c */ /* 0x040fe40004741670 */
[C---:B------:R-:W-:Y:S01]  /*68a0*/  ISETP.LT.OR P5, PT, R0.reuse, 0xf2, !P0 ;  /* 0x000000f20000780c */ /* 0x040fe200047a1670 */
[----:B------:R1:W-:Y:S01]  /*68b0*/  @!P4 STG.E.U8 desc[UR38][R4.64+0xf0], R11 ;  /* 0x0000f00b0400c986 */ /* 0x0003e2000c101126 */
[C---:B------:R-:W-:Y:S02]  /*68c0*/  ISETP.LT.OR P4, PT, R0.reuse, 0xf9, !P1 ;  /* 0x000000f90000780c */ /* 0x040fe40004f81670 */
[C---:B------:R-:W-:Y:S02]  /*68d0*/  ISETP.LT.OR P1, PT, R0.reuse, 0xfa, !P1 ;  /* 0x000000fa0000780c */ /* 0x040fe40004f21670 */
[----:B------:R-:W-:-:S02]  /*68e0*/  ISETP.LT.OR P6, PT, R0, 0xf9, !P0 ;  /* 0x000000f90000780c */ /* 0x000fc400047c1670 */
[----:B------:R-:W-:Y:S11]  /*68f0*/  @P3 BRA `(.L_x_280) ;  /* 0x00000000000c3947 */ /* 0x000ff60003800000 */
[----:B------:R-:W1:Y:S02]  /*6900*/  LDG.E.U8 R162, desc[UR38][R2.64+0xf1] ;  /* 0x0000f12602a27981 */ /* 0x000e64000c1e1100 */
[----:B-1----:R-:W-:-:S05]  /*6910*/  PRMT R11, R162, 0x8880, RZ ;  /* 0x00008880a20b7816 */ /* 0x002fca00000000ff */
[----:B------:R-:W-:-:S07]  /*6920*/  IMAD R10, R11, R22, RZ ;  /* 0x000000160b0a7224 */ /* 0x000fce00078e02ff */
.L_x_280:
[----:B------:R-:W-:Y:S05]  /*6930*/  BSYNC B1 ;  /* 0x0000000000017941 */ /* 0x000fea0003800000 */
.L_x_279:
[----:B------:R-:W-:Y:S01]  /*6940*/  @!P3 IMAD R145, R145, R23, R10 ;  /* 0x000000179191b224 */ /* 0x000fe200078e020a */
[----:B------:R-:W-:Y:S04]  /*6950*/  BSSY B1, `(.L_x_281) ;  /* 0x0000006000017945 */ /* 0x000fe80003800000 */
[----:B------:R0:W-:Y:S01]  /*6960*/  @!P3 STG.E.U8 desc[UR38][R4.64+0xf1], R145 ;  /* 0x0000f1910400b986 */ /* 0x0001e2000c101126 */
[----:B------:R-:W-:Y:S05]  /*6970*/  @P2 BRA `(.L_x_282) ;  /* 0x00000000000c2947 */ /* 0x000fea0003800000 */
[----:B------:R-:W1:Y:S02]  /*6980*/  LDG.E.U8 R162, desc[UR38][R8.64+0xf0] ;  /* 0x0000f02608a27981 */ /* 0x000e64000c1e1100 */
[----:B-1----:R-:W-:-:S05]  /*6990*/  PRMT R11, R162, 0x8880, RZ ;  /* 0x00008880a20b7816 */ /* 0x002fca00000000ff */
[----:B------:R-:W-:-:S07]  /*69a0*/  IMAD R10, R11, R22, RZ ;  /* 0x000000160b0a7224 */ /* 0x000fce00078e02ff */
.L_x_282:
[----:B------:R-:W-:Y:S05]  /*69b0*/  BSYNC B1 ;  /* 0x0000000000017941 */ /* 0x000fea0003800000 */
.L_x_281:
[----:B-1----:R-:W-:Y:S01]  /*69c0*/  @!P2 IMAD R11, R146, R23, R10 ;  /* 0x00000017920ba224 */ /* 0x002fe200078e020a */
[----:B------:R-:W-:Y:S04]  /*69d0*/  BSSY B1, `(.L_x_283) ;  /* 0x0000006000017945 */ /* 0x000fe80003800000 */
[----:B------:R1:W-:Y:S01]  /*69e0*/  @!P2 STG.E.U8 desc[UR38][R6.64+0xf0], R11 ;  /* 0x0000f00b0600a986 */ /* 0x0003e2000c101126 */
[----:B------:R-:W-:Y:S05]  /*69f0*/  @P5 BRA `(.L_x_284) ;  /* 0x00000000000c5947 */ /* 0x000fea0003800000 */
[----:B------:R-:W1:Y:S02]  /*6a00*/  LDG.E.U8 R162, desc[UR38][R8.64+0xf1] ;  /* 0x0000f12608a27981 */ /* 0x000e64000c1e1100 */
[----:B-1----:R-:W-:-:S05]  /*6a10*/  PRMT R11, R162, 0x8880, RZ ;  /* 0x00008880a20b7816 */ /* 0x002fca00000000ff */
[----:B------:R-:W-:-:S07]  /*6a20*/  IMAD R10, R11, R22, RZ ;  /* 0x000000160b0a7224 */ /* 0x000fce00078e02ff */
.L_x_284:
[----:B------:R-:W-:Y:S05]  /*6a30*/  BSYNC B1 ;  /* 0x0000000000017941 */ /* 0x000fea0003800000 */
.L_x_283:
[----:B------:R-:W-:Y:S01]  /*6a40*/  @!P5 IMAD R147, R147, R23, R10 ;  /* 0x000000179393d224 */ /* 0x000fe200078e020a */
[----:B------:R-:W-:Y:S04]  /*6a50*/  BSSY B1, `(.L_x_285) ;  /* 0x0000006000017945 */ /* 0x000fe80003800000 */
[----:B------:R0:W-:Y:S01]  /*6a60*/  @!P5 STG.E.U8 desc[UR38][R6.64+0xf1], R147 ;  /* 0x0000f1930600d986 */ /* 0x0001e2000c101126 */
[----:B------:R-:W-:Y:S05]  /*6a70*/  @P4 BRA `(.L_x_286) ;  /* 0x00000000000c4947 */ /* 0x000fea0003800000 */
[----:B------:R-:W1:Y:S02]  /*6a80*/  LDG.E.U8 R162, desc[UR38][R2.64+0xf8] ;  /* 0x0000f82602a27981 */ /* 0x000e64000c1e1100 */
[----:B-1----:R-:W-:-:S05]  /*6a90*/  PRMT R11, R162, 0x8880, RZ ;  /* 0x00008880a20b7816 */ /* 0x002fca00000000ff */
[----:B------:R-:W-:-:S07]  /*6aa0*/  IMAD R10, R11, R22, RZ ;  /* 0x000000160b0a7224 */ /* 0x000fce00078e02ff */
.L_x_286:
[----:B------:R-:W-:Y:S05]  /*6ab0*/  BSYNC B1 ;  /* 0x0000000000017941 */ /* 0x000fea0003800000 */
.L_x_285:
[----:B-1----:R-:W-:Y:S01]  /*6ac0*/  @!P4 IMAD R11, R148, R23, R10 ;  /* 0x00000017940bc224 */ /* 0x002fe200078e020a */
[----:B------:R-:W-:Y:S04]  /*6ad0*/  BSSY B1, `(.L_x_287) ;  /* 0x0000006000017945 */ /* 0x000fe80003800000 */
[----:B------:R1:W-:Y:S01]  /*6ae0*/  @!P4 STG.E.U8 desc[UR38][R4.64+0xf8], R11 ;  /* 0x0000f80b0400c986 */ /* 0x0003e2000c101126 */
[----:B------:R-:W-:Y:S05]  /*6af0*/  @P1 BRA `(.L_x_288) ;  /* 0x00000000000c1947 */ /* 0x000fea0003800000 */
[----:B------:R-:W1:Y:S02]  /*6b00*/  LDG.E.U8 R162, desc[UR38][R2.64+0xf9] ;  /* 0x0000f92602a27981 */ /* 0x000e64000c1e1100 */
[----:B-1----:R-:W-:-:S05]  /*6b10*/  PRMT R11, R162, 0x8880, RZ ;  /* 0x00008880a20b7816 */ /* 0x002fca00000000ff */
[----:B------:R-:W-:-:S07]  /*6b20*/  IMAD R10, R11, R22, RZ ;  /* 0x000000160b0a7224 */ /* 0x000fce00078e02ff */
.L_x_288:
[----:B------:R-:W-:Y:S05]  /*6b30*/  BSYNC B1 ;  /* 0x0000000000017941 */ /* 0x000fea0003800000 */
.L_x_287:
[----:B------:R-:W-:Y:S01]  /*6b40*/  @!P1 IMAD R149, R149, R23, R10 ;  /* 0x0000001795959224 */ /* 0x000fe200078e020a */
[----:B------:R-:W-:Y:S04]  /*6b50*/  BSSY B1, `(.L_x_289) ;  /* 0x0000006000017945 */ /* 0x000fe80003800000 */
[----:B------:R0:W-:Y:S01]  /*6b60*/  @!P1 STG.E.U8 desc[UR38][R4.64+0xf9], R149 ;  /* 0x0000f99504009986 */ /* 0x0001e2000c101126 */
[----:B------:R-:W-:Y:S05]  /*6b70*/  @P6 BRA `(.L_x_290) ;  /* 0x00000000000c6947 */ /* 0x000fea0003800000 */
[----:B------:R-:W0:Y:S02]  /*6b80*/  LDG.E.U8 R162, desc[UR38][R8.64+0xf8] ;  /* 0x0000f82608a27981 */ /* 0x000e24000c1e1100 */
[----:B0-----:R-:W-:-:S05]  /*6b90*/  PRMT R3, R162, 0x8880, RZ ;  /* 0x00008880a2037816 */ /* 0x001fca00000000ff */
[----:B------:R-:W-:-:S07]  /*6ba0*/  IMAD R10, R3, R22, RZ ;  /* 0x00000016030a7224 */ /* 0x000fce00078e02ff */
.L_x_290:
[----:B------:R-:W-:Y:S05]  /*6bb0*/  BSYNC B1 ;  /* 0x0000000000017941 */ /* 0x000fea0003800000 */
.L_x_289:
[----:B0-----:R-:W-:Y:S01]  /*6bc0*/  @!P6 IMAD R3, R150, R23, R10 ;  /* 0x000000179603e224 */ /* 0x001fe200078e020a */
[----:B------:R-:W-:Y:S01]  /*6bd0*/  ISETP.LT.OR P0, PT, R0, 0xfa, !P0 ;  /* 0x000000fa0000780c */ /* 0x000fe20004701670 */
[----:B------:R-:W-:Y:S03]  /*6be0*/  BSSY B1, `(.L_x_291) ;  /* 0x0000006000017945 */ /* 0x000fe60003800000 */
[----:B------:R0:W-:Y:S09]  /*6bf0*/  @!P6 STG.E.U8 desc[UR38][R6.64+0xf8], R3 ;  /* 0x0000f8030600e986 */ /* 0x0001f2000c101126 */
[----:B------:R-:W-:Y:S05]  /*6c00*/  @P0 BRA `(.L_x_292) ;  /* 0x00000000000c0947 */ /* 0x000fea0003800000 */
[----:B------:R-:W0:Y:S02]  /*6c10*/  LDG.E.U8 R162, desc[UR38][R8.64+0xf9] ;  /* 0x0000f92608a27981 */ /* 0x000e24000c1e1100 */
[----:B0-----:R-:W-:-:S05]  /*6c20*/  PRMT R3, R162, 0x8880, RZ ;  /* 0x00008880a2037816 */ /* 0x001fca00000000ff */
[----:B------:R-:W-:-:S07]  /*6c30*/  IMAD R10, R3, R22, RZ ;  /* 0x00000016030a7224 */ /* 0x000fce00078e02ff */
.L_x_292:
[----:B------:R-:W-:Y:S05]  /*6c40*/  BSYNC B1 ;  /* 0x0000000000017941 */ /* 0x000fea0003800000 */
.L_x_291:
[----:B------:R-:W-:Y:S01]  /*6c50*/  IMAD R151, R151, R23, R10 ;  /* 0x0000001797977224 */ /* 0x000fe200078e020a */
[----:B------:R-:W-:Y:S06]  /*6c60*/  @P0 BRA `(.L_x_293) ;  /* 0x0000001800100947 */ /* 0x000fec0003800000 */
[----:B------:R0:W-:Y:S01]  /*6c70*/  STG.E.U8 desc[UR38][R6.64+0xf9], R151 ;  /* 0x0000f99706007986 */ /* 0x0001e2000c101126 */
[----:B------:R-:W-:Y:S05]  /*6c80*/  BRA `(.L_x_293) ;  /* 0x0000001800087947 */ /* 0x000fea0003800000 */
.L_x_36:
[C---:B------:R-:W-:Y:S02]  /*6c90*/  ISETP.GE.AND P1, PT, R165.reuse, 0x1, PT ;  /* 0x00000001a500780c */ /* 0x040fe40003f26270 */
[----:B------:R-:W-:Y:S02]  /*6ca0*/  ISETP.GE.AND P0, PT, R165, 0x9, PT ;  /* 0x00000009a500780c */ /* 0x000fe40003f06270 */
[C---:B------:R-:W-:Y:S02]  /*6cb0*/  ISETP.LT.OR P3, PT, R0.reuse, 0x1, !P1 ;  /* 0x000000010000780c */ /* 0x040fe40004f61670 */
[C---:B------:R-:W-:Y:S02]  /*6cc0*/  ISETP.LT.OR P2, PT, R0.reuse, 0x2, !P1 ;  /* 0x000000020000780c */ /* 0x040fe40004f41670 */
[C---:B------:R-:W-:Y:S02]  /*6cd0*/  ISETP.LT.OR P6, PT, R0.reuse, 0x1, !P0 ;  /* 0x000000010000780c */ /* 0x040fe400047c1670 */
[----:B------:R-:W-:-:S02]  /*6ce0*/  ISETP.LT.OR P4, PT, R0, 0x2, !P0 ;  /* 0x000000020000780c */ /* 0x000fc40004781670 */
[----:B------:R-:W-:-:S05]  /*6cf0*/  ISETP.LT.OR P5, PT, R0, 0xa, !P1 ;  /* 0x0000000a0000780c */ /* 0x000fca0004fa1670 */
[-C--:B------:R-:W-:Y:S02]  /*6d00*/  @!P3 IMAD R3, R24, R23.reuse, RZ ;  /* 0x000000171803b224 */ /* 0x080fe400078e02ff */
[-C--:B------:R-:W-:Y:S02]  /*6d10*/  @!P2 IMAD R25, R25, R23.reuse, RZ ;  /* 0x000000171919a224 */ /* 0x080fe400078e02ff */
[-C--:B------:R-:W-:Y:S01]  /*6d20*/  @!P6 IMAD R9, R26, R23.reuse, RZ ;  /* 0x000000171a09e224 */ /* 0x080fe200078e02ff */
[----:B------:R0:W-:Y:S01]  /*6d30*/  @!P3 STG.E.U8 desc[UR38][R4.64], R3 ;  /* 0x000000030400b986 */ /* 0x0001e2000c101126 */
[C---:B------:R-:W-:Y:S01]  /*6d40*/  ISETP.LT.OR P3, PT, R0.reuse, 0x9, !P1 ;  /* 0x000000090000780c */ /* 0x040fe20004f61670 */
[-C--:B------:R-:W-:Y:S02]  /*6d50*/  @!P4 IMAD R27, R27, R23.reuse, RZ ;  /* 0x000000171b1bc224 */ /* 0x080fe400078e02ff */
[----:B------:R-:W-:Y:S01]  /*6d60*/  @!P5 IMAD R29, R29, R23, RZ ;  /* 0x000000171d1dd224 */ /* 0x000fe200078e02ff */
[----:B------:R-:W-:Y:S01]  /*6d70*/  @!P2 STG.E.U8 desc[UR38][R4.64+0x1], R25 ;  /* 0x000001190400a986 */ /* 0x000fe2000c101126 */
[----:B------:R-:W-:-:S03]  /*6d80*/  ISETP.LT.OR P2, PT, R0, 0x9, !P0 ;  /* 0x000000090000780c */ /* 0x000fc60004741670 */
[----:B------:R1:W-:Y:S01]  /*6d90*/  @!P6 STG.E.U8 desc[UR38][R6.64], R9 ;  /* 0x000000090600e986 */ /* 0x0003e2000c101126 */
[----:B------:R-:W-:-:S03]  /*6da0*/  ISETP.LT.OR P6, PT, R0, 0xa, !P0 ;  /* 0x0000000a0000780c */ /* 0x000fc600047c1670 */
[----:B------:R-:W-:Y:S01]  /*6db0*/  @!P4 STG.E.U8 desc[UR38][R6.64+0x1], R27 ;  /* 0x0000011b0600c986 */ /* 0x000fe2000c101126 */
[----:B0-----:R-:W-:Y:S01]  /*6dc0*/  @!P3 IMAD R3, R28, R23, RZ ;  /* 0x000000171c03b224 */ /* 0x001fe200078e02ff */
[C---:B------:R-:W-:Y:S02]  /*6dd0*/  ISETP.LT.OR P4, PT, R0.reuse, 0x11, !P1 ;  /* 0x000000110000780c */ /* 0x040fe40004f81670 */
[----:B------:R-:W-:Y:S01]  /*6de0*/  @!P5 STG.E.U8 desc[UR38][R4.64+0x9], R29 ;  /* 0x0000091d0400d986 */ /* 0x000fe2000c101126 */
[----:B------:R-:W-:-:S03]  /*6df0*/  ISETP.LT.OR P5, PT, R0, 0x11, !P0 ;  /* 0x000000110000780c */ /* 0x000fc600047a1670 */
[----:B------:R0:W-:Y:S01]  /*6e00*/  @!P3 STG.E.U8 desc[UR38][R4.64+0x8], R3 ;  /* 0x000008030400b986 */ /* 0x0001e2000c101126 */
[----:B------:R-:W-:Y:S01]  /*6e10*/  ISETP.LT.OR P3, PT, R0, 0x12, !P1 ;  /* 0x000000120000780c */ /* 0x000fe20004f61670 */
[-C--:B-1----:R-:W-:Y:S02]  /*6e20*/  @!P2 IMAD R9, R30, R23.reuse, RZ ;  /* 0x000000171e09a224 */ /* 0x082fe400078e02ff */
[----:B------:R-:W-:-:S03]  /*6e30*/  @!P6 IMAD R31, R31, R23, RZ ;  /* 0x000000171f1fe224 */ /* 0x000fc600078e02ff */
[-C--:B------:R-:W-:Y:S01]  /*6e40*/  @!P4 IMAD R11, R32, R23.reuse, RZ ;  /* 0x00000017200bc224 */ /* 0x080fe200078e02ff */
[----:B------:R1:W-:Y:S01]  /*6e50*/  @!P2 STG.E.U8 desc[UR38][R6.64+0x8], R9 ;  /* 0x000008090600a986 */ /* 0x0003e2000c101126 */
[----:B------:R-:W-:Y:S01]  /*6e60*/  ISETP.LT.OR P2, PT, R0, 0x12, !P0 ;  /* 0x000000120000780c */ /* 0x000fe20004741670 */
[-C--:B0-----:R-:W-:Y:S02]  /*6e70*/  @!P5 IMAD R3, R34, R23.reuse, RZ ;  /* 0x000000172203d224 */ /* 0x081fe400078e02ff */
[----:B------:R-:W-:Y:S02]  /*6e80*/  @!P6 STG.E.U8 desc[UR38][R6.64+0x9], R31 ;  /* 0x0000091f0600e986 */ /* 0x000fe4000c101126 */
[----:B------:R-:W-:Y:S01]  /*6e90*/  @!P3 IMAD R33, R33, R23, RZ ;  /* 0x000000172121b224 */ /* 0x000fe200078e02ff */
[C---:B------:R-:W-:Y:S01]  /*6ea0*/  ISETP.LT.OR P6, PT, R0.reuse, 0x19, !P1 ;  /* 0x000000190000780c */ /* 0x040fe20004fc1670 */
[----:B------:R-:W-:Y:S01]  /*6eb0*/  @!P4 STG.E.U8 desc[UR38][R4.64+0x10], R11 ;  /* 0x0000100b0400c986 */ /* 0x000fe2000c101126 */
[----:B------:R-:W-:-:S03]  /*6ec0*/  ISETP.LT.OR P4, PT, R0, 0x1a, !P1 ;  /* 0x0000001a0000780c */ /* 0x000fc60004f81670 */
[----:B------:R-:W-:Y:S01]  /*6ed0*/  @!P3 STG.E.U8 desc[UR38][R4.64+0x11], R33 ;  /* 0x000011210400b986 */ /* 0x000fe2000c101126 */
[C---:B------:R-:W-:Y:S01]  /*6ee0*/  ISETP.LT.OR P3, PT, R0.reuse, 0x19, !P0 ;  /* 0x000000190000780c */ /* 0x040fe20004761670 */
[----:B------:R-:W-:Y:S02]  /*6ef0*/  @!P2 IMAD R35, R35, R23, RZ ;  /* 0x000000172323a224 */ /* 0x000fe400078e02ff */
[----:B------:R0:W-:Y:S01]  /*6f00*/  @!P5 STG.E.U8 desc[UR38][R6.64+0x10], R3 ;  /* 0x000010030600d986 */ /* 0x0001e2000c101126 */
[----:B------:R-:W-:-:S03]  /*6f10*/  ISETP.LT.OR P5, PT, R0, 0x1a, !P0 ;  /* 0x0000001a0000780c */ /* 0x000fc600047a1670 */
[-C--:B-1----:R-:W-:Y:S01]  /*6f20*/  @!P6 IMAD R9, R36, R23.reuse, RZ ;  /* 0x000000172409e224 */ /* 0x082fe200078e02ff */
[----:B------:R-:W-:Y:S01]  /*6f30*/  @!P2 STG.E.U8 desc[UR38][R6.64+0x11], R35 ;  /* 0x000011230600a986 */ /* 0x000fe2000c101126 */
[C---:B------:R-:W-:Y:S01]  /*6f40*/  ISETP.LT.OR P2, PT, R0.reuse, 0x21, !P1 ;  /* 0x000000210000780c */ /* 0x040fe20004f41670 */
[-C--:B------:R-:W-:Y:S02]  /*6f50*/  @!P4 IMAD R37, R37, R23.reuse, RZ ;  /* 0x000000172525c224 */ /* 0x080fe400078e02ff */
[----:B------:R1:W-:Y:S01]  /*6f60*/  @!P6 STG.E.U8 desc[UR38][R4.64+0x18], R9 ;  /* 0x000018090400e986 */ /* 0x0003e2000c101126 */
[----:B------:R-:W-:Y:S01]  /*6f70*/  ISETP.LT.OR P6, PT, R0, 0x22, !P1 ;  /* 0x000000220000780c */ /* 0x000fe20004fc1670 */
[-C--:B0-----:R-:W-:Y:S02]  /*6f80*/  @!P3 IMAD R3, R38, R23.reuse, RZ ;  /* 0x000000172603b224 */ /* 0x081fe400078e02ff */
[----:B------:R-:W-:Y:S01]  /*6f90*/  @!P4 STG.E.U8 desc[UR38][R4.64+0x19], R37 ;  /* 0x000019250400c986 */ /* 0x000fe2000c101126 */
[----:B------:R-:W-:Y:S01]  /*6fa0*/  @!P5 IMAD R39, R39, R23, RZ ;  /* 0x000000172727d224 */ /* 0x000fe200078e02ff */
[----:B------:R-:W-:-:S02]  /*6fb0*/  ISETP.LT.OR P4, PT, R0, 0x21, !P0 ;  /* 0x000000210000780c */ /* 0x000fc40004781670 */
[----:B------:R0:W-:Y:S01]  /*6fc0*/  @!P3 STG.E.U8 desc[UR38][R6.64+0x18], R3 ;  /* 0x000018030600b986 */ /* 0x0001e2000c101126 */
[----:B------:R-:W-:Y:S01]  /*6fd0*/  ISETP.LT.OR P3, PT, R0, 0x22, !P0 ;  /* 0x000000220000780c */ /* 0x000fe20004761670 */
[-C--:B-1----:R-:W-:Y:S02]  /*6fe0*/  @!P2 IMAD R9, R40, R23.reuse, RZ ;  /* 0x000000172809a224 */ /* 0x082fe400078e02ff */
[----:B------:R-:W-:Y:S01]  /*6ff0*/  @!P5 STG.E.U8 desc[UR38][R6.64+0x19], R39 ;  /* 0x000019270600d986 */ /* 0x000fe2000c101126 */
[C---:B------:R-:W-:Y:S01]  /*7000*/  ISETP.LT.OR P5, PT, R0.reuse, 0x29, !P1 ;  /* 0x000000290000780c */ /* 0x040fe20004fa1670 */
[-C--:B------:R-:W-:Y:S02]  /*7010*/  @!P6 IMAD R41, R41, R23.reuse, RZ ;  /* 0x000000172929e224 */ /* 0x080fe400078e02ff */
[----:B------:R1:W-:Y:S01]  /*7020*/  @!P2 STG.E.U8 desc[UR38][R4.64+0x20], R9 ;  /* 0x000020090400a986 */ /* 0x0003e2000c101126 */
[----:B------:R-:W-:Y:S02]  /*7030*/  ISETP.LT.OR P2, PT, R0, 0x2a, !P1 ;  /* 0x0000002a0000780c */ /* 0x000fe40004f41670 */
[-C--:B------:R-:W-:Y:S01]  /*7040*/  @!P4 IMAD R11, R42, R23.reuse, RZ ;  /* 0x000000172a0bc224 */ /* 0x080fe200078e02ff */
[----:B------:R-:W-:Y:S01]  /*7050*/  @!P6 STG.E.U8 desc[UR38][R4.64+0x21], R41 ;  /* 0x000021290400e986 */ /* 0x000fe2000c101126 */
[----:B------:R-:W-:Y:S01]  /*7060*/  ISETP.LT.OR P6, PT, R0, 0x29, !P0 ;  /* 0x000000290000780c */ /* 0x000fe200047c1670 */
[----:B------:R-:W-:-:S02]  /*7070*/  @!P3 IMAD R43, R43, R23, RZ ;  /* 0x000000172b2bb224 */ /* 0x000fc400078e02ff */
[----:B------:R-:W-:Y:S01]  /*7080*/  @!P4 STG.E.U8 desc[UR38][R6.64+0x20], R11 ;  /* 0x0000200b0600c986 */ /* 0x000fe2000c101126 */
[----:B------:R-:W-:Y:S01]  /*7090*/  ISETP.LT.OR P4, PT, R0, 0x2a, !P0 ;  /* 0x0000002a0000780c */ /* 0x000fe20004781670 */
[-C--:B0-----:R-:W-:Y:S02]  /*70a0*/  @!P5 IMAD R3, R44, R23.reuse, RZ ;  /* 0x000000172c03d224 */ /* 0x081fe400078e02ff */
[----:B------:R-:W-:Y:S01]  /*70b0*/  @!P3 STG.E.U8 desc[UR38][R6.64+0x21], R43 ;  /* 0x0000212b0600b986 */ /* 0x000fe2000c101126 */
[C---:B------:R-:W-:Y:S01]  /*70c0*/  ISETP.LT.OR P3, PT, R0.reuse, 0x31, !P1 ;  /* 0x000000310000780c */ /* 0x040fe20004f61670 */
[-C--:B------:R-:W-:Y:S02]  /*70d0*/  @!P2 IMAD R45, R45, R23.reuse, RZ ;  /* 0x000000172d2da224 */ /* 0x080fe400078e02ff */
[----:B------:R0:W-:Y:S01]  /*70e0*/  @!P5 STG.E.U8 desc[UR38][R4.64+0x28], R3 ;  /* 0x000028030400d986 */ /* 0x0001e2000c101126 */
[----:B------:R-:W-:Y:S01]  /*70f0*/  ISETP.LT.OR P5, PT, R0, 0x32, !P1 ;  /* 0x000000320000780c */ /* 0x000fe20004fa1670 */
[----:B-1----:R-:W-:-:S02]  /*7100*/  @!P6 IMAD R9, R46, R23, RZ ;  /* 0x000000172e09e224 */ /* 0x002fc400078e02ff */
[----:B------:R-:W-:Y:S01]  /*7110*/  @!P2 STG.E.U8 desc[UR38][R4.64+0x29], R45 ;  /* 0x0000292d0400a986 */ /* 0x000fe2000c101126 */
[C---:B------:R-:W-:Y:S01]  /*7120*/  ISETP.LT.OR P2, PT, R0.reuse, 0x31, !P0 ;  /* 0x000000310000780c */ /* 0x040fe20004741670 */
[-C--:B------:R-:W-:Y:S02]  /*7130*/  @!P4 IMAD R47, R47, R23.reuse, RZ ;  /* 0x000000172f2fc224 */ /* 0x080fe400078e02ff */
[----:B------:R1:W-:Y:S01]  /*7140*/  @!P6 STG.E.U8 desc[UR38][R6.64+0x28], R9 ;  /* 0x000028090600e986 */ /* 0x0003e2000c101126 */
[----:B------:R-:W-:Y:S01]  /*7150*/  ISETP.LT.OR P6, PT, R0, 0x32, !P0 ;  /* 0x000000320000780c */ /* 0x000fe200047c1670 */
[-C--:B0-----:R-:W-:Y:S02]  /*7160*/  @!P3 IMAD R3, R48, R23.reuse, RZ ;  /* 0x000000173003b224 */ /* 0x081fe400078e02ff */
[----:B------:R-:W-:Y:S02]  /*7170*/  @!P4 STG.E.U8 desc[UR38][R6.64+0x29], R47 ;  /* 0x0000292f0600c986 */ /* 0x000fe4000c101126 */
[-C--:B------:R-:W-:Y:S01]  /*7180*/  @!P5 IMAD R49, R49, R23.reuse, RZ ;  /* 0x000000173131d224 */ /* 0x080fe200078e02ff */
[C---:B------:R-:W-:Y:S01]  /*7190*/  ISETP.LT.OR P4, PT, R0.reuse, 0x39, !P1 ;  /* 0x000000390000780c */ /* 0x040fe20004f81670 */
[----:B------:R0:W-:Y:S01]  /*71a0*/  @!P3 STG.E.U8 desc[UR38][R4.64+0x30], R3 ;  /* 0x000030030400b986 */ /* 0x0001e2000c101126 */
[----:B------:R-:W-:Y:S01]  /*71b0*/  ISETP.LT.OR P3, PT, R0, 0x3a, !P1 ;  /* 0x0000003a0000780c */ /* 0x000fe20004f61670 */
[----:B-1----:R-:W-:-:S02]  /*71c0*/  @!P2 IMAD R9, R50, R23, RZ ;  /* 0x000000173209a224 */ /* 0x002fc400078e02ff */
[----:B------:R-:W-:Y:S01]  /*71d0*/  @!P5 STG.E.U8 desc[UR38][R4.64+0x31], R49 ;  /* 0x000031310400d986 */ /* 0x000fe2000c101126 */
[C---:B------:R-:W-:Y:S01]  /*71e0*/  ISETP.LT.OR P5, PT, R0.reuse, 0x39, !P0 ;  /* 0x000000390000780c */ /* 0x040fe200047a1670 */
[----:B------:R-:W-:Y:S02]  /*71f0*/  @!P6 IMAD R51, R51, R23, RZ ;  /* 0x000000173333e224 */ /* 0x000fe400078e02ff */
[----:B------:R1:W-:Y:S01]  /*7200*/  @!P2 STG.E.U8 desc[UR38][R6.64+0x30], R9 ;  /* 0x000030090600a986 */ /* 0x0003e2000c101126 */
[----:B------:R-:W-:-:S03]  /*7210*/  ISETP.LT.OR P2, PT, R0, 0x3a, !P0 ;  /* 0x0000003a0000780c */ /* 0x000fc60004741670 */
[-C--:B------:R-:W-:Y:S01]  /*7220*/  @!P4 IMAD R11, R52, R23.reuse, RZ ;  /* 0x00000017340bc224 */ /* 0x080fe200078e02ff */
[----:B------:R-:W-:Y:S01]  /*7230*/  @!P6 STG.E.U8 desc[UR38][R6.64+0x31], R51 ;  /* 0x000031330600e986 */ /* 0x000fe2000c101126 */
[C---:B------:R-:W-:Y:S01]  /*7240*/  ISETP.LT.OR P6, PT, R0.reuse, 0x41, !P1 ;  /* 0x000000410000780c */ /* 0x040fe20004fc1670 */
[-C--:B------:R-:W-:Y:S02]  /*7250*/  @!P3 IMAD R53, R53, R23.reuse, RZ ;  /* 0x000000173535b224 */ /* 0x080fe400078e02ff */
[----:B------:R-:W-:Y:S01]  /*7260*/  @!P4 STG.E.U8 desc[UR38][R4.64+0x38], R11 ;  /* 0x0000380b0400c986 */ /* 0x000fe2000c101126 */
[----:B------:R-:W-:Y:S01]  /*7270*/  ISETP.LT.OR P4, PT, R0, 0x42, !P1 ;  /* 0x000000420000780c */ /* 0x000fe20004f81670 */
[-C--:B0-----:R-:W-:Y:S02]  /*7280*/  @!P5 IMAD R3, R54, R23.reuse, RZ ;  /* 0x000000173603d224 */ /* 0x081fe400078e02ff */
[----:B------:R-:W-:Y:S01]  /*7290*/  @!P3 STG.E.U8 desc[UR38][R4.64+0x39], R53 ;  /* 0x000039350400b986 */ /* 0x000fe2000c101126 */
[----:B------:R-:W-:Y:S01]  /*72a0*/  ISETP.LT.OR P3, PT, R0, 0x41, !P0 ;  /* 0x000000410000780c */ /* 0x000fe20004761670 */
[----:B------:R-:W-:-:S02]  /*72b0*/  @!P2 IMAD R55, R55, R23, RZ ;  /* 0x000000173737a224 */ /* 0x000fc400078e02ff */
[----:B------:R0:W-:Y:S01]  /*72c0*/  @!P5 STG.E.U8 desc[UR38][R6.64+0x38], R3 ;  /* 0x000038030600d986 */ /* 0x0001e2000c101126 */
[----:B------:R-:W-:Y:S01]  /*72d0*/  ISETP.LT.OR P5, PT, R0, 0x42, !P0 ;  /* 0x000000420000780c */ /* 0x000fe200047a1670 */
[-C--:B-1----:R-:W-:Y:S02]  /*72e0*/  @!P6 IMAD R9, R56, R23.reuse, RZ ;  /* 0x000000173809e224 */ /* 0x082fe400078e02ff */
[----:B------:R-:W-:Y:S01]  /*72f0*/  @!P2 STG.E.U8 desc[UR38][R6.64+0x39], R55 ;  /* 0x000039370600a986 */ /* 0x000fe2000c101126 */
[C---:B------:R-:W-:Y:S01]  /*7300*/  ISETP.LT.OR P2, PT, R0.reuse, 0x49, !P1 ;  /* 0x000000490000780c */ /* 0x040fe20004f41670 */
[-C--:B------:R-:W-:Y:S02]  /*7310*/  @!P4 IMAD R57, R57, R23.reuse, RZ ;  /* 0x000000173939c224 */ /* 0x080fe400078e02ff */
[----:B------:R1:W-:Y:S01]  /*7320*/  @!P6 STG.E.U8 desc[UR38][R4.64+0x40], R9 ;  /* 0x000040090400e986 */ /* 0x0003e2000c101126 */
[----:B------:R-:W-:Y:S01]  /*7330*/  ISETP.LT.OR P6, PT, R0, 0x4a, !P1 ;  /* 0x0000004a0000780c */ /* 0x000fe20004fc1670 */
[----:B0-----:R-:W-:-:S02]  /*7340*/  @!P3 IMAD R3, R58, R23, RZ ;  /* 0x000000173a03b224 */ /* 0x001fc400078e02ff */
[----:B------:R-:W-:Y:S02]  /*7350*/  @!P4 STG.E.U8 desc[UR38][R4.64+0x41], R57 ;  /* 0x000041390400c986 */ /* 0x000fe4000c101126 */
[-C--:B------:R-:W-:Y:S01]  /*7360*/  @!P5 IMAD R59, R59, R23.reuse, RZ ;  /* 0x000000173b3bd224 */ /* 0x080fe200078e02ff */
[C---:B------:R-:W-:Y:S01]  /*7370*/  ISETP.LT.OR P4, PT, R0.reuse, 0x49, !P0 ;  /* 0x000000490000780c */ /* 0x040fe20004781670 */
[----:B------:R0:W-:Y:S01]  /*7380*/  @!P3 STG.E.U8 desc[UR38][R6.64+0x40], R3 ;  /* 0x000040030600b986 */ /* 0x0001e2000c101126 */
[----:B------:R-:W-:Y:S01]  /*7390*/  ISETP.LT.OR P3, PT, R0, 0x4a, !P0 ;  /* 0x0000004a0000780c */ /* 0x000fe20004761670 */
[-C--:B-1----:R-:W-:Y:S02]  /*73a0*/  @!P2 IMAD R9, R60, R23.reuse, RZ ;  /* 0x000000173c09a224 */ /* 0x082fe400078e02ff */
[----:B------:R-:W-:Y:S01]  /*73b0*/  @!P5 STG.E.U8 desc[UR38][R6.64+0x41], R59 ;  /* 0x0000413b0600d986 */ /* 0x000fe2000c101126 */
[----:B------:R-:W-:Y:S01]  /*73c0*/  ISETP.LT.OR P5, PT, R0, 0x51, !P1 ;  /* 0x000000510000780c */ /* 0x000fe20004fa1670 */
[----:B------:R-:W-:-:S02]  /*73d0*/  @!P6 IMAD R61, R61, R23, RZ ;  /* 0x000000173d3de224 */ /* 0x000fc400078e02ff */
        /* <DEDUP_REMOVED lines=163> */
[C---:B------:R-:W-:Y:S01]  /*7e10*/  ISETP.LT.OR P5, PT, R0.reuse, 0xba, !P0 ;  /* 0x000000ba0000780c */ /* 0x040fe200047a1670 */
[-C--:B------:R-:W-:Y:S02]  /*7e20*/  @!P6 IMAD R117, R117, R23.reuse, RZ ;  /* 0x000000177575e224 */ /* 0x080fe400078e02ff */
[----:B------:R-:W-:Y:S01]  /*7e30*/  @!P2 STG.E.U8 desc[UR38][R6.64+0xb1], R115 ;  /* 0x0000b1730600a986 */ /* 0x000fe2000c101126 */
[----:B------:R-:W-:Y:S01]  /*7e40*/  ISETP.LT.OR P2, PT, R0, 0xc1, !P1 ;  /* 0x000000c10000780c */ /* 0x000fe20004f41670 */
[-C--:B-1----:R-:W-:Y:S02]  /*7e50*/  @!P4 IMAD R9, R116, R23.reuse, RZ ;  /* 0x000000177409c224 */ /* 0x082fe400078e02ff */
[----:B------:R-:W-:Y:S01]  /*7e60*/  @!P6 STG.E.U8 desc[UR38][R4.64+0xb9], R117 ;  /* 0x0000b9750400e986 */ /* 0x000fe2000c101126 */
[----:B------:R-:W-:Y:S01]  /*7e70*/  ISETP.LT.OR P6, PT, R0, 0xc1, !P0 ;  /* 0x000000c10000780c */ /* 0x000fe200047c1670 */
[----:B0-----:R-:W-:-:S02]  /*7e80*/  @!P3 IMAD R3, R118, R23, RZ ;  /* 0x000000177603b224 */ /* 0x001fc400078e02ff */
[----:B------:R0:W-:Y:S02]  /*7e90*/  @!P4 STG.E.U8 desc[UR38][R4.64+0xb8], R9 ;  /* 0x0000b8090400c986 */ /* 0x0001e4000c101126 */
[-C--:B------:R-:W-:Y:S01]  /*7ea0*/  @!P5 IMAD R119, R119, R23.reuse, RZ ;  /* 0x000000177777d224 */ /* 0x080fe200078e02ff */
[C---:B------:R-:W-:Y:S01]  /*7eb0*/  ISETP.LT.OR P4, PT, R0.reuse, 0xc2, !P1 ;  /* 0x000000c20000780c */ /* 0x040fe20004f81670 */
[----:B------:R1:W-:Y:S01]  /*7ec0*/  @!P3 STG.E.U8 desc[UR38][R6.64+0xb8], R3 ;  /* 0x0000b8030600b986 */ /* 0x0003e2000c101126 */
[----:B------:R-:W-:Y:S01]  /*7ed0*/  ISETP.LT.OR P3, PT, R0, 0xc9, !P1 ;  /* 0x000000c90000780c */ /* 0x000fe20004f61670 */
[-C--:B------:R-:W-:Y:S02]  /*7ee0*/  @!P2 IMAD R11, R120, R23.reuse, RZ ;  /* 0x00000017780ba224 */ /* 0x080fe400078e02ff */
[----:B------:R-:W-:Y:S01]  /*7ef0*/  @!P5 STG.E.U8 desc[UR38][R6.64+0xb9], R119 ;  /* 0x0000b9770600d986 */ /* 0x000fe2000c101126 */
[----:B------:R-:W-:Y:S01]  /*7f00*/  ISETP.LT.OR P5, PT, R0, 0xc2, !P0 ;  /* 0x000000c20000780c */ /* 0x000fe200047a1670 */
[----:B0-----:R-:W-:-:S02]  /*7f10*/  @!P6 IMAD R9, R122, R23, RZ ;  /* 0x000000177a09e224 */ /* 0x001fc400078e02ff */
[----:B------:R0:W-:Y:S01]  /*7f20*/  @!P2 STG.E.U8 desc[UR38][R4.64+0xc0], R11 ;  /* 0x0000c00b0400a986 */ /* 0x0001e2000c101126 */
[----:B------:R-:W-:-:S03]  /*7f30*/  ISETP.LT.OR P2, PT, R0, 0xca, !P1 ;  /* 0x000000ca0000780c */ /* 0x000fc60004f41670 */
[-C--:B------:R-:W-:Y:S02]  /*7f40*/  @!P4 IMAD R121, R121, R23.reuse, RZ ;  /* 0x000000177979c224 */ /* 0x080fe400078e02ff */
[----:B-1----:R-:W-:-:S03]  /*7f50*/  @!P3 IMAD R3, R124, R23, RZ ;  /* 0x000000177c03b224 */ /* 0x002fc600078e02ff */
[----:B------:R-:W-:Y:S01]  /*7f60*/  @!P4 STG.E.U8 desc[UR38][R4.64+0xc1], R121 ;  /* 0x0000c1790400c986 */ /* 0x000fe2000c101126 */
[C---:B------:R-:W-:Y:S01]  /*7f70*/  ISETP.LT.OR P4, PT, R0.reuse, 0xc9, !P0 ;  /* 0x000000c90000780c */ /* 0x040fe20004781670 */
[-C--:B------:R-:W-:Y:S02]  /*7f80*/  @!P5 IMAD R123, R123, R23.reuse, RZ ;  /* 0x000000177b7bd224 */ /* 0x080fe400078e02ff */
[----:B------:R1:W-:Y:S01]  /*7f90*/  @!P6 STG.E.U8 desc[UR38][R6.64+0xc0], R9 ;  /* 0x0000c0090600e986 */ /* 0x0003e2000c101126 */
[C---:B------:R-:W-:Y:S01]  /*7fa0*/  ISETP.LT.OR P6, PT, R0.reuse, 0xca, !P0 ;  /* 0x000000ca0000780c */ /* 0x040fe200047c1670 */
[----:B------:R-:W-:Y:S02]  /*7fb0*/  @!P2 IMAD R125, R125, R23, RZ ;  /* 0x000000177d7da224 */ /* 0x000fe400078e02ff */
[----:B------:R-:W-:Y:S01]  /*7fc0*/  @!P5 STG.E.U8 desc[UR38][R6.64+0xc1], R123 ;  /* 0x0000c17b0600d986 */ /* 0x000fe2000c101126 */
[----:B------:R-:W-:-:S03]  /*7fd0*/  ISETP.LT.OR P5, PT, R0, 0xd1, !P1 ;  /* 0x000000d10000780c */ /* 0x000fc60004fa1670 */
[----:B------:R2:W-:Y:S01]  /*7fe0*/  @!P3 STG.E.U8 desc[UR38][R4.64+0xc8], R3 ;  /* 0x0000c8030400b986 */ /* 0x0005e2000c101126 */
        /* <DEDUP_REMOVED lines=13> */
[-C--:B--2---:R-:W-:Y:S02]  /*80c0*/  @!P2 IMAD R3, R130, R23.reuse, RZ ;  /* 0x000000178203a224 */ /* 0x084fe400078e02ff */
[----:B------:R-:W-:Y:S01]  /*80d0*/  @!P3 STG.E.U8 desc[UR38][R4.64+0xd1], R129 ;  /* 0x0000d1810400b986 */ /* 0x000fe2000c101126 */
[----:B------:R-:W-:Y:S01]  /*80e0*/  ISETP.LT.OR P3, PT, R0, 0xd9, !P0 ;  /* 0x000000d90000780c */ /* 0x000fe20004761670 */
[----:B------:R-:W-:-:S02]  /*80f0*/  @!P4 IMAD R131, R131, R23, RZ ;  /* 0x000000178383c224 */ /* 0x000fc400078e02ff */
        /* <DEDUP_REMOVED lines=12> */
[----:B------:R-:W-:Y:S01]  /*81c0*/  @!P3 STG.E.U8 desc[UR38][R6.64+0xd8], R9 ;  /* 0x0000d8090600b986 */ /* 0x000fe2000c101126 */
        /* <DEDUP_REMOVED lines=10> */
[----:B------:R-:W-:Y:S02]  /*8270*/  @!P3 IMAD R139, R139, R23, RZ ;  /* 0x000000178b8bb224 */ /* 0x000fe400078e02ff */
[----:B------:R0:W-:Y:S01]  /*8280*/  @!P5 STG.E.U8 desc[UR38][R6.64+0xe0], R11 ;  /* 0x0000e00b0600d986 */ /* 0x0001e2000c101126 */
[----:B------:R-:W-:-:S03]  /*8290*/  ISETP.LT.OR P5, PT, R0, 0xe9, !P0 ;  /* 0x000000e90000780c */ /* 0x000fc600047a1670 */
[----:B------:R-:W-:Y:S01]  /*82a0*/  @!P3 STG.E.U8 desc[UR38][R6.64+0xe1], R139 ;  /* 0x0000e18b0600b986 */ /* 0x000fe2000c101126 */
[----:B------:R-:W-:Y:S01]  /*82b0*/  ISETP.LT.OR P3, PT, R0, 0xf1, !P1 ;  /* 0x000000f10000780c */ /* 0x000fe20004f61670 */
[-C--:B-1----:R-:W-:Y:S02]  /*82c0*/  @!P2 IMAD R3, R140, R23.reuse, RZ ;  /* 0x000000178c03a224 */ /* 0x082fe400078e02ff */
[-C--:B------:R-:W-:Y:S02]  /*82d0*/  @!P4 IMAD R141, R141, R23.reuse, RZ ;  /* 0x000000178d8dc224 */ /* 0x080fe400078e02ff */
[-C--:B------:R-:W-:Y:S01]  /*82e0*/  @!P6 IMAD R143, R143, R23.reuse, RZ ;  /* 0x000000178f8fe224 */ /* 0x080fe200078e02ff */
[----:B------:R1:W-:Y:S01]  /*82f0*/  @!P2 STG.E.U8 desc[UR38][R4.64+0xe8], R3 ;  /* 0x0000e8030400a986 */ /* 0x0003e2000c101126 */
[----:B------:R-:W-:Y:S02]  /*8300*/  ISETP.LT.OR P2, PT, R0, 0xf2, !P1 ;  /* 0x000000f20000780c */ /* 0x000fe40004f41670 */
[----:B------:R-:W-:Y:S01]  /*8310*/  @!P5 IMAD R9, R142, R23, RZ ;  /* 0x000000178e09d224 */ /* 0x000fe200078e02ff */
[----:B------:R-:W-:Y:S01]  /*8320*/  @!P4 STG.E.U8 desc[UR38][R4.64+0xe9], R141 ;  /* 0x0000e98d0400c986 */ /* 0x000fe2000c101126 */
[----:B------:R-:W-:-:S02]  /*8330*/  ISETP.LT.OR P4, PT, R0, 0xf2, !P0 ;  /* 0x000000f20000780c */ /* 0x000fc40004781670 */
[----:B0-----:R-:W-:Y:S01]  /*8340*/  @!P3 IMAD R11, R144, R23, RZ ;  /* 0x00000017900bb224 */ /* 0x001fe200078e02ff */
[----:B------:R-:W-:Y:S01]  /*8350*/  @!P5 STG.E.U8 desc[UR38][R6.64+0xe8], R9 ;  /* 0x0000e8090600d986 */ /* 0x000fe2000c101126 */
[----:B------:R-:W-:-:S03]  /*8360*/  ISETP.LT.OR P5, PT, R0, 0xf1, !P0 ;  /* 0x000000f10000780c */ /* 0x000fc600047a1670 */
[----:B------:R-:W-:Y:S01]  /*8370*/  @!P6 STG.E.U8 desc[UR38][R6.64+0xe9], R143 ;  /* 0x0000e98f0600e986 */ /* 0x000fe2000c101126 */
[C---:B------:R-:W-:Y:S01]  /*8380*/  ISETP.LT.OR P6, PT, R0.reuse, 0xf9, !P0 ;  /* 0x000000f90000780c */ /* 0x040fe200047c1670 */
[-C--:B------:R-:W-:Y:S01]  /*8390*/  @!P2 IMAD R145, R145, R23.reuse, RZ ;  /* 0x000000179191a224 */ /* 0x080fe200078e02ff */
[C---:B------:R-:W-:Y:S01]  /*83a0*/  ISETP.LT.OR P0, PT, R0.reuse, 0xfa, !P0 ;  /* 0x000000fa0000780c */ /* 0x040fe20004701670 */
[----:B------:R0:W-:Y:S01]  /*83b0*/  @!P3 STG.E.U8 desc[UR38][R4.64+0xf0], R11 ;  /* 0x0000f00b0400b986 */ /* 0x0001e2000c101126 */
[C---:B------:R-:W-:Y:S01]  /*83c0*/  ISETP.LT.OR P3, PT, R0.reuse, 0xf9, !P1 ;  /* 0x000000f90000780c */ /* 0x040fe20004f61670 */
[-C--:B------:R-:W-:Y:S01]  /*83d0*/  @!P4 IMAD R147, R147, R23.reuse, RZ ;  /* 0x000000179393c224 */ /* 0x080fe200078e02ff */
[----:B------:R-:W-:Y:S01]  /*83e0*/  ISETP.LT.OR P1, PT, R0, 0xfa, !P1 ;  /* 0x000000fa0000780c */ /* 0x000fe20004f21670 */
[----:B------:R2:W-:Y:S02]  /*83f0*/  @!P2 STG.E.U8 desc[UR38][R4.64+0xf1], R145 ;  /* 0x0000f1910400a986 */ /* 0x0005e4000c101126 */
[----:B-1----:R-:W-:-:S02]  /*8400*/  @!P5 IMAD R3, R146, R23, RZ ;  /* 0x000000179203d224 */ /* 0x002fc400078e02ff */
[----:B------:R2:W-:Y:S02]  /*8410*/  @!P4 STG.E.U8 desc[UR38][R6.64+0xf1], R147 ;  /* 0x0000f1930600c986 */ /* 0x0005e4000c101126 */
[-C--:B0-----:R-:W-:Y:S02]  /*8420*/  @!P6 IMAD R11, R150, R23.reuse, RZ ;  /* 0x00000017960be224 */ /* 0x081fe400078e02ff */
[----:B------:R2:W-:Y:S02]  /*8430*/  @!P5 STG.E.U8 desc[UR38][R6.64+0xf0], R3 ;  /* 0x0000f0030600d986 */ /* 0x0005e4000c101126 */
[-C--:B------:R-:W-:Y:S02]  /*8440*/  @!P3 IMAD R9, R148, R23.reuse, RZ ;  /* 0x000000179409b224 */ /* 0x080fe400078e02ff */
[-C--:B------:R-:W-:Y:S02]  /*8450*/  @!P1 IMAD R149, R149, R23.reuse, RZ ;  /* 0x0000001795959224 */ /* 0x080fe400078e02ff */
[----:B------:R-:W-:Y:S01]  /*8460*/  @!P0 IMAD R151, R151, R23, RZ ;  /* 0x0000001797978224 */ /* 0x000fe200078e02ff */
[----:B------:R2:W-:Y:S04]  /*8470*/  @!P3 STG.E.U8 desc[UR38][R4.64+0xf8], R9 ;  /* 0x0000f8090400b986 */ /* 0x0005e8000c101126 */
[----:B------:R2:W-:Y:S04]  /*8480*/  @!P1 STG.E.U8 desc[UR38][R4.64+0xf9], R149 ;  /* 0x0000f99504009986 */ /* 0x0005e8000c101126 */
[----:B------:R2:W-:Y:S04]  /*8490*/  @!P6 STG.E.U8 desc[UR38][R6.64+0xf8], R11 ;  /* 0x0000f80b0600e986 */ /* 0x0005e8000c101126 */
[----:B------:R2:W-:Y:S02]  /*84a0*/  @!P0 STG.E.U8 desc[UR38][R6.64+0xf9], R151 ;  /* 0x0000f99706008986 */ /* 0x0005e4000c101126 */
.L_x_293:
[----:B------:R-:W-:Y:S05]  /*84b0*/  BSYNC B0 ;  /* 0x0000000000007941 */ /* 0x000fea0003800000 */
.L_x_35:
[----:B------:R-:W-:Y:S01]  /*84c0*/  IMAD.U32 R2, RZ, RZ, UR36 ;  /* 0x00000024ff027e24 */ /* 0x000fe2000f8e00ff */
[----:B------:R-:W-:Y:S01]  /*84d0*/  ULDC.64 UR4, c[0x0][0x650] ;  /* 0x0001940000047ab9 */ /* 0x000fe20000000a00 */
[----:B------:R-:W-:Y:S01]  /*84e0*/  IMAD.U32 R0, RZ, RZ, UR41 ;  /* 0x00000029ff007e24 */ /* 0x000fe2000f8e00ff */
[----:B------:R1:W-:Y:S01]  /*84f0*/  SYNCS.ARRIVE.TRANS64.A1T0 RZ, [R160+UR50], RZ ;  /* 0x000000ffa0ff79a7 */ /* 0x0003e20008100032 */
[----:B0-2---:R-:W-:Y:S01]  /*8500*/  IMAD.U32 R3, RZ, RZ, UR37 ;  /* 0x00000025ff037e24 */ /* 0x005fe2000f8e00ff */
[C---:B------:R-:W-:Y:S01]  /*8510*/  LEA R16, P0, R2.reuse, R16, 0x1 ;  /* 0x0000001002107211 */ /* 0x040fe200078008ff */
[----:B------:R-:W-:Y:S02]  /*8520*/  IMAD.MOV.U32 R19, RZ, RZ, -0x1 ;  /* 0xffffffffff137424 */ /* 0x000fe400078e00ff */
[----:B------:R-:W-:Y:S01]  /*8530*/  IMAD.MOV.U32 R18, RZ, RZ, -0x1 ;  /* 0xffffffffff127424 */ /* 0x000fe200078e00ff */
[----:B------:R-:W-:Y:S01]  /*8540*/  LEA.HI.X R17, R2, R17, R0, 0x1, P0 ;  /* 0x0000001102117211 */ /* 0x000fe200000f0c00 */
[----:B------:R-:W-:Y:S01]  /*8550*/  IMAD.MOV.U32 R2, RZ, RZ, -0x1 ;  /* 0xffffffffff027424 */ /* 0x000fe200078e00ff */
[----:B------:R-:W-:-:S02]  /*8560*/  ISETP.GE.U32.AND P0, PT, R16, UR4, PT ;  /* 0x0000000410007c0c */ /* 0x000fc4000bf06070 */
[----:B------:R-:W-:Y:S02]  /*8570*/  PRMT R0, RZ, 0x7610, R0 ;  /* 0x00007610ff007816 */ /* 0x000fe40000000000 */
[----:B------:R-:W-:-:S13]  /*8580*/  ISETP.GE.U32.AND.EX P0, PT, R17, UR5, PT, P0 ;  /* 0x0000000511007c0c */ /* 0x000fda000bf06100 */
[----:B-1----:R-:W-:Y:S05]  /*8590*/  @P0 BRA `(.L_x_294) ;  /* 0x00000004008c0947 */ /* 0x002fea0003800000 */
[----:B------:R-:W0:Y:S01]  /*85a0*/  S2UR UR7, SR_CTAID.X ;  /* 0x00000000000779c3 */ /* 0x000e220000002500 */
[----:B------:R-:W-:Y:S01]  /*85b0*/  ULDC.64 UR4, c[0x0][0x628] ;  /* 0x00018a0000047ab9 */ /* 0x000fe20000000a00 */
[----:B------:R-:W-:Y:S01]  /*85c0*/  ULDC UR6, c[0x0][0x150] ;  /* 0x0000540000067ab9 */ /* 0x000fe20000000800 */
[----:B------:R-:W-:Y:S01]  /*85d0*/  ISETP.NE.U32.AND P0, PT, RZ, UR4, PT ;  /* 0x00000004ff007c0c */ /* 0x000fe2000bf05070 */
[----:B------:R-:W-:Y:S01]  /*85e0*/  ULDC UR15, c[0x0][0x630] ;  /* 0x00018c00000f7ab9 */ /* 0x000fe20000000800 */
[C---:B------:R-:W-:Y:S01]  /*85f0*/  R2UR UR16, R16.reuse ;  /* 0x00000000101072ca */ /* 0x040fe200000e0000 */
[----:B------:R-:W-:Y:S01]  /*8600*/  ULDC UR18, c[0x0][0x154] ;  /* 0x0000550000127ab9 */ /* 0x000fe20000000800 */
[----:B------:R-:W-:Y:S01]  /*8610*/  ISETP.NE.AND.EX P0, PT, RZ, UR5, PT, P0 ;  /* 0x00000005ff007c0c */ /* 0x000fe2000bf05300 */
[----:B------:R-:W1:Y:S01]  /*8620*/  S2UR UR19, SR_CTAID.Y ;  /* 0x00000000001379c3 */ /* 0x000e620000002600 */
[----:B------:R-:W-:Y:S02]  /*8630*/  R2UR UR17, R17 ;  /* 0x00000000111172ca */ /* 0x000fe400000e0000 */
[----:B------:R-:W-:-:S02]  /*8640*/  R2UR UR12, R16 ;  /* 0x00000000100c72ca */ /* 0x000fc400000e0000 */
[----:B------:R-:W-:Y:S02]  /*8650*/  R2UR UR13, R17 ;  /* 0x00000000110d72ca */ /* 0x000fe400000e0000 */
[----:B0-----:R-:W-:-:S05]  /*8660*/  I2FP.F32.U32 R0, UR7 ;  /* 0x0000000700007c45 */ /* 0x001fca0008201000 */
[----:B------:R-:W-:-:S04]  /*8670*/  FMUL R0, R0, UR6 ;  /* 0x0000000600007c20 */ /* 0x000fc80008400000 */
[----:B------:R0:W2:Y:S01]  /*8680*/  F2I.U32.TRUNC.NTZ R2, R0 ;  /* 0x0000000000027305 */ /* 0x0000a2000020f000 */
[----:B-1----:R-:W-:Y:S05]  /*8690*/  @!P0 BRA `(.L_x_295) ;  /* 0x0000000000308947 */ /* 0x002fea0003800000 */
        /* <DEDUP_REMOVED lines=12> */
.L_x_295:
[----:B------:R-:W-:Y:S01]  /*8760*/  USHF.R.U64 UR6, UR12, UR15, UR13 ;  /* 0x0000000f0c067299 */ /* 0x000fe2000800120d */
[----:B0-----:R-:W-:Y:S01]  /*8770*/  I2FP.F32.U32 R0, UR19 ;  /* 0x0000001300007c45 */ /* 0x001fe20008201000 */
[----:B------:R-:W-:Y:S01]  /*8780*/  USHF.R.U32.HI UR4, URZ, UR15, UR13 ;  /* 0x0000000f3f047299 */ /* 0x000fe2000801160d */
[----:B--2---:R-:W-:Y:S01]  /*8790*/  R2UR UR14, R2 ;  /* 0x00000000020e72ca */ /* 0x004fe200000e0000 */
[----:B------:R-:W-:Y:S02]  /*87a0*/  UIADD3 UR9, UP0, URZ, -UR6, URZ ;  /* 0x800000063f097290 */ /* 0x000fe4000ff1e03f */
[----:B------:R-:W-:Y:S01]  /*87b0*/  FMUL R0, R0, UR18 ;  /* 0x0000001200007c20 */ /* 0x000fe20008400000 */
[----:B------:R-:W-:Y:S01]  /*87c0*/  ULDC.64 UR12, c[0x0][0x620] ;  /* 0x00018800000c7ab9 */ /* 0x000fe20000000a00 */
[----:B------:R-:W-:Y:S01]  /*87d0*/  UIADD3.X UR4, URZ, ~UR4, URZ, UP0, !UPT ;  /* 0x800000043f047290 */ /* 0x000fe200087fe43f */
[----:B------:R-:W-:Y:S01]  /*87e0*/  UMOV UR10, UR16 ;  /* 0x00000010000a7c82 */ /* 0x000fe20008000000 */
[----:B------:R-:W-:-:S02]  /*87f0*/  UMOV UR11, UR17 ;  /* 0x00000011000b7c82 */ /* 0x000fc40008000000 */
[----:B------:R-:W0:Y:S01]  /*8800*/  F2I.U32.TRUNC.NTZ R0, R0 ;  /* 0x0000000000007305 */ /* 0x000e22000020f000 */
[----:B------:R-:W-:Y:S02]  /*8810*/  UIMAD UR4, UR4, UR12, URZ ;  /* 0x0000000c040472a4 */ /* 0x000fe4000f8e023f */
[----:B------:R-:W-:Y:S02]  /*8820*/  UIMAD.WIDE.U32 UR10, UR9, UR12, UR10 ;  /* 0x0000000c090a72a5 */ /* 0x000fe4000f8e000a */
[----:B------:R-:W-:Y:S01]  /*8830*/  UIMAD UR9, UR9, UR13, UR4 ;  /* 0x0000000d090972a4 */ /* 0x000fe2000f8e0204 */
[----:B------:R-:W-:Y:S01]  /*8840*/  ULDC UR22, c[0x0][0x658] ;  /* 0x0001960000167ab9 */ /* 0x000fe20000000800 */
[----:B------:R-:W-:Y:S02]  /*8850*/  UMOV UR12, 0xffffffff ;  /* 0xffffffff000c7882 */ /* 0x000fe40000000000 */
[----:B------:R-:W-:Y:S01]  /*8860*/  UIADD3 UR11, UR11, UR9, URZ ;  /* 0x000000090b0b7290 */ /* 0x000fe2000fffe03f */
[----:B------:R-:W-:Y:S01]  /*8870*/  ULDC UR13, c[0x0][0x618] ;  /* 0x00018600000d7ab9 */ /* 0x000fe20000000800 */
[----:B------:R-:W-:Y:S01]  /*8880*/  ULDC.64 UR4, c[0x0][0x640] ;  /* 0x0001900000047ab9 */ /* 0x000fe20000000a00 */
[----:B------:R-:W-:Y:S01]  /*8890*/  USHF.L.U32 UR18, UR12, UR22, URZ ;  /* 0x000000160c127299 */ /* 0x000fe2000800063f */
[----:B------:R-:W-:Y:S01]  /*88a0*/  ISETP.NE.U32.AND P0, PT, RZ, UR4, PT ;  /* 0x00000004ff007c0c */ /* 0x000fe2000bf05070 */
[----:B------:R-:W-:Y:S01]  /*88b0*/  USHF.R.U64 UR12, UR10, UR13, UR11 ;  /* 0x0000000d0a0c7299 */ /* 0x000fe2000800120b */
[----:B0-----:R-:W-:Y:S01]  /*88c0*/  R2UR UR16, R0 ;  /* 0x00000000001072ca */ /* 0x001fe200000e0000 */
[----:B------:R-:W-:Y:S01]  /*88d0*/  USHF.R.U32.HI UR10, URZ, UR13, UR11 ;  /* 0x0000000d3f0a7299 */ /* 0x000fe2000801160b */
[----:B------:R-:W-:Y:S01]  /*88e0*/  ISETP.NE.AND.EX P0, PT, RZ, UR5, PT, P0 ;  /* 0x00000005ff007c0c */ /* 0x000fe2000bf05300 */
[----:B------:R-:W-:Y:S01]  /*88f0*/  ULDC UR17, c[0x0][0x608] ;  /* 0x0001820000117ab9 */ /* 0x000fe20000000800 */
[----:B------:R-:W-:-:S02]  /*8900*/  ULOP3.LUT UR23, URZ, UR18, URZ, 0x33, !UPT ;  /* 0x000000123f177292 */ /* 0x000fc4000f8e333f */
[----:B------:R-:W-:Y:S02]  /*8910*/  USHF.R.U64 UR18, UR12, UR17, UR10 ;  /* 0x000000110c127299 */ /* 0x000fe4000800120a */
[----:B------:R-:W-:Y:S01]  /*8920*/  USHF.R.U32.HI UR10, URZ, UR17, UR10 ;  /* 0x000000113f0a7299 */ /* 0x000fe2000801160a */
[----:B------:R-:W-:Y:S01]  /*8930*/  UMOV UR20, 0x1 ;  /* 0x0000000100147882 */ /* 0x000fe20000000000 */
[----:B------:R-:W-:Y:S02]  /*8940*/  UIADD3 UR14, -UR14, URZ, URZ ;  /* 0x0000003f0e0e7290 */ /* 0x000fe4000fffe13f */
[----:B------:R-:W-:Y:S02]  /*8950*/  USHF.L.U32 UR13, UR20, UR22, URZ ;  /* 0x00000016140d7299 */ /* 0x000fe4000800063f */
[----:B------:R-:W-:Y:S01]  /*8960*/  USHF.R.U64 UR20, UR18, UR22, UR10 ;  /* 0x0000001612147299 */ /* 0x000fe2000800120a */
[----:B------:R-:W-:Y:S01]  /*8970*/  ULDC UR15, c[0x0][0x144] ;  /* 0x00005100000f7ab9 */ /* 0x000fe20000000800 */
[----:B------:R-:W-:Y:S01]  /*8980*/  ULDC UR8, c[0x0][0x600] ;  /* 0x0001800000087ab9 */ /* 0x000fe20000000800 */
[----:B------:R-:W-:-:S02]  /*8990*/  UIADD3 UR21, -UR16, URZ, URZ ;  /* 0x0000003f10157290 */ /* 0x000fc4000fffe13f */
[----:B------:R-:W-:Y:S02]  /*89a0*/  USHF.R.U32.HI UR17, URZ, UR22, UR10 ;  /* 0x000000163f117299 */ /* 0x000fe4000801160a */
[----:B------:R-:W-:Y:S02]  /*89b0*/  UIADD3 UR9, UR8, -0x1, URZ ;  /* 0xffffffff08097890 */ /* 0x000fe4000fffe03f */
[----:B------:R-:W-:Y:S01]  /*89c0*/  UIMAD UR22, UR15, UR14, UR7 ;  /* 0x0000000e0f1672a4 */ /* 0x000fe2000f8e0207 */
[----:B------:R-:W-:Y:S01]  /*89d0*/  ULDC UR26, c[0x0][0x148] ;  /* 0x00005200001a7ab9 */ /* 0x000fe20000000800 */
[----:B------:R-:W-:Y:S01]  /*89e0*/  ULDC UR24, c[0x0][0x648] ;  /* 0x0001920000187ab9 */ /* 0x000fe20000000800 */
[----:B------:R-:W-:Y:S01]  /*89f0*/  ULDC UR25, c[0x0][0x638] ;  /* 0x00018e0000197ab9 */ /* 0x000fe20000000800 */
        /* <DEDUP_REMOVED lines=12> */
.L_x_296:
[----:B------:R-:W-:Y:S01]  /*8ac0*/  UISETP.NE.AND UP0, UPT, UR48, URZ, UPT ;  /* 0x0000003f3000728c */ /* 0x000fe2000bf05270 */
[----:B------:R-:W-:Y:S01]  /*8ad0*/  IMAD.MOV.U32 R0, RZ, RZ, 0x1 ;  /* 0x00000001ff007424 */ /* 0x000fe200078e00ff */
[----:B------:R-:W-:Y:S01]  /*8ae0*/  USHF.R.U64 UR4, UR16, UR24, UR17 ;  /* 0x0000001810047299 */ /* 0x000fe20008001211 */
[----:B------:R-:W-:Y:S01]  /*8af0*/  IMAD.U32 R2, RZ, RZ, UR6 ;  /* 0x00000006ff027e24 */ /* 0x000fe2000f8e00ff */
[----:B------:R-:W-:Y:S02]  /*8b00*/  ULOP3.LUT UR18, UR18, UR23, URZ, 0xc0, !UPT ;  /* 0x0000001712127292 */ /* 0x000fe4000f8ec03f */
[----:B------:R-:W-:Y:S02]  /*8b10*/  UIADD3 UR5, -UR4, URZ, URZ ;  /* 0x0000003f04057290 */ /* 0x000fe4000fffe13f */
[----:B------:R-:W-:Y:S02]  /*8b20*/  ULOP3.LUT UR9, UR12, UR9, URZ, 0xc0, !UPT ;  /* 0x000000090c097292 */ /* 0x000fe4000f8ec03f */
[----:B------:R-:W-:-:S02]  /*8b30*/  UIMAD UR4, UR13, UR4, UR18 ;  /* 0x000000040d0472a4 */ /* 0x000fc4000f8e0212 */
[----:B------:R-:W-:Y:S02]  /*8b40*/  @UP0 UIMAD UR22, UR26, UR21, UR19 ;  /* 0x000000151a1602a4 */ /* 0x000fe4000f8e0213 */
[----:B------:R-:W-:Y:S01]  /*8b50*/  UIMAD UR5, UR5, UR25, UR20 ;  /* 0x00000019050572a4 */ /* 0x000fe2000f8e0214 */
[----:B------:R-:W-:Y:S02]  /*8b60*/  ULDC UR7, c[0x0][0x610] ;  /* 0x0001840000077ab9 */ /* 0x000fe40000000800 */
[----:B------:R-:W-:Y:S02]  /*8b70*/  UIMAD UR4, UR4, UR7, UR22 ;  /* 0x00000007040472a4 */ /* 0x000fe4000f8e0216 */
[----:B------:R-:W-:-:S04]  /*8b80*/  UIMAD UR5, UR5, UR8, UR9 ;  /* 0x00000008050572a4 */ /* 0x000fc8000f8e0209 */
[----:B------:R-:W-:Y:S02]  /*8b90*/  USEL UR7, UR5, UR4, !UP0 ;  /* 0x0000000405077287 */ /* 0x000fe4000c000000 */
[----:B------:R-:W-:-:S04]  /*8ba0*/  USEL UR4, UR4, UR5, !UP0 ;  /* 0x0000000504047287 */ /* 0x000fc8000c000000 */
[----:B------:R-:W-:Y:S02]  /*8bb0*/  IMAD.U32 R18, RZ, RZ, UR7 ;  /* 0x00000007ff127e24 */ /* 0x000fe4000f8e00ff */
[----:B------:R-:W-:-:S07]  /*8bc0*/  IMAD.U32 R19, RZ, RZ, UR4 ;  /* 0x00000004ff137e24 */ /* 0x000fce000f8e00ff */
.L_x_294:
[----:B------:R-:W-:Y:S02]  /*8bd0*/  LOP3.LUT P0, RZ, R0, 0xff, RZ, 0xc0, !PT ;  /* 0x000000ff00ff7812 */ /* 0x000fe4000780c0ff */
[----:B------:R-:W-:-:S11]  /*8be0*/  LOP3.LUT R163, R163, 0x1, RZ, 0x3c, !PT ;  /* 0x00000001a3a37812 */ /* 0x000fd600078e3cff */
[----:B------:R-:W-:Y:S05]  /*8bf0*/  @P0 BRA `(.L_x_297) ;  /* 0xffffff8800e00947 */ /* 0x000fea000383ffff */
[----:B------:R-:W-:Y:S05]  /*8c00*/  EXIT ;  /* 0x000000000000794d */ /* 0x000fea0003800000 */
.L_x_16:
[----:B------:R-:W-:-:S08]  /*8c10*/  ISETP.NE.AND P0, PT, RZ, UR6, PT ;  /* 0x00000006ff007c0c */ /* 0x000fd0000bf05270 */
[----:B-----5:R-:W0:-:S00]  /*8c20*/  USETMAXREG.DEALLOC.CTAPOOL 0x28 ;  /* 0x00000028000079c8 */ /* 0x020e0000080e0500 */
[----:B------:R-:W-:Y:S05]  /*8c30*/  @P0 EXIT ;  /* 0x000000000000094d */ /* 0x000fea0003800000 */
[----:B0-----:R-:W-:Y:S01]  /*8c40*/  LOP3.LUT P0, RZ, R0, 0xff, RZ, 0xc0, !PT ;  /* 0x000000ff00ff7812 */ /* 0x001fe2000780c0ff */
[----:B------:R-:W-:Y:S02]  /*8c50*/  IMAD.MOV.U32 R0, RZ, RZ, 0x1 ;  /* 0x00000001ff007424 */ /* 0x000fe400078e00ff */
[----:B------:R-:W-:-:S10]  /*8c60*/  IMAD.MOV.U32 R8, RZ, RZ, RZ ;  /* 0x000000ffff087224 */ /* 0x000fd400078e00ff */
[----:B------:R-:W-:Y:S05]  /*8c70*/  @!P0 BRA `(.L_x_298) ;  /* 0x0000000c003c8947 */ /* 0x000fea0003800000 */
[----:B------:R-:W0:Y:S01]  /*8c80*/  S2R R11, SR_CgaCtaId ;  /* 0x00000000000b7919 */ /* 0x000e220000008800 */
[----:B------:R-:W-:Y:S01]  /*8c90*/  LOP3.LUT P0, RZ, R3, 0x1f, RZ, 0xc0, !PT ;  /* 0x0000001f03ff7812 */ /* 0x000fe2000780c0ff */
[----:B------:R-:W-:Y:S01]  /*8ca0*/  ULDC UR5, c[0x0][0x658] ;  /* 0x0001960000057ab9 */ /* 0x000fe20000000800 */
[----:B------:R-:W-:Y:S01]  /*8cb0*/  UMOV UR6, 0xffffffff ;  /* 0xffffffff00067882 */ /* 0x000fe20000000000 */
[----:B------:R-:W-:Y:S01]  /*8cc0*/  BSSY B0, `(.L_x_298) ;  /* 0x00000ca000007945 */ /* 0x000fe20003800000 */
[----:B------:R-:W-:Y:S01]  /*8cd0*/  USHF.L.U32 UR6, UR6, UR5, URZ ;  /* 0x0000000506067299 */ /* 0x000fe2000800063f */
[C---:B------:R-:W-:Y:S01]  /*8ce0*/  ISETP.NE.AND P3, PT, R4.reuse, RZ, PT ;  /* 0x000000ff0400720c */ /* 0x040fe20003f65270 */
[----:B------:R-:W-:Y:S01]  /*8cf0*/  IMAD.MOV.U32 R10, RZ, RZ, 0x1 ;  /* 0x00000001ff0a7424 */ /* 0x000fe200078e00ff */
[----:B------:R-:W-:Y:S01]  /*8d00*/  ISETP.NE.OR P0, PT, R4, RZ, !P0 ;  /* 0x000000ff0400720c */ /* 0x000fe20004705670 */
[----:B------:R-:W-:Y:S01]  /*8d10*/  IMAD.MOV.U32 R0, RZ, RZ, 0x1 ;  /* 0x00000001ff007424 */ /* 0x000fe200078e00ff */
[----:B------:R-:W-:Y:S01]  /*8d20*/  ULDC UR4, c[0x0][0x600] ;  /* 0x0001800000047ab9 */ /* 0x000fe20000000800 */
[----:B------:R-:W-:Y:S01]  /*8d30*/  IMAD.MOV.U32 R8, RZ, RZ, RZ ;  /* 0x000000ffff087224 */ /* 0x000fe200078e00ff */
[----:B------:R-:W-:Y:S01]  /*8d40*/  UMOV UR7, 0x1 ;  /* 0x0000000100077882 */ /* 0x000fe20000000000 */
[----:B------:R-:W-:-:S02]  /*8d50*/  UIADD3 UR22, UR42, 0x1, URZ ;  /* 0x000000012a167890 */ /* 0x000fc4000fffe03f */
[----:B------:R-:W-:Y:S02]  /*8d60*/  ULOP3.LUT UR23, UR40, 0x2, URZ, 0xfc, !UPT ;  /* 0x0000000228177892 */ /* 0x000fe4000f8efc3f */
[----:B------:R-:W-:Y:S02]  /*8d70*/  UIADD3 UR4, UR4, -0x1, URZ ;  /* 0xffffffff04047890 */ /* 0x000fe4000fffe03f */
[----:B------:R-:W-:Y:S02]  /*8d80*/  USHF.L.U32 UR5, UR7, UR5, URZ ;  /* 0x0000000507057299 */ /* 0x000fe4000800063f */
[----:B------:R-:W-:Y:S01]  /*8d90*/  ULOP3.LUT UR6, URZ, UR6, URZ, 0x33, !UPT ;  /* 0x000000063f067292 */ /* 0x000fe2000f8e333f */
[----:B------:R-:W-:Y:S01]  /*8da0*/  ULDC.64 UR20, c[0x0][0x198] ;  /* 0x0000660000147ab9 */ /* 0x000fe20000000a00 */
[C---:B0-----:R-:W-:Y:S02]  /*8db0*/  IMAD.SHL.U32 R3, R11.reuse, 0x2000, RZ ;  /* 0x000020000b037824 */ /* 0x041fe400078e00ff */
[----:B------:R-:W-:-:S03]  /*8dc0*/  IMAD.SHL.U32 R11, R11, 0x80, RZ ;  /* 0x000000800b0b7824 */ /* 0x000fc600078e00ff */
[----:B------:R-:W-:Y:S02]  /*8dd0*/  LOP3.LUT R3, R3, 0x2000, RZ, 0xc0, !PT ;  /* 0x0000200003037812 */ /* 0x000fe400078ec0ff */
[----:B------:R-:W-:Y:S02]  /*8de0*/  LOP3.LUT R11, R11, 0x80, RZ, 0xc0, !PT ;  /* 0x000000800b0b7812 */ /* 0x000fe400078ec0ff */
[----:B------:R-:W-:-:S07]  /*8df0*/  LOP3.LUT R9, R3, 0x4180, RZ, 0xfc, !PT ;  /* 0x0000418003097812 */ /* 0x000fce00078efcff */
.L_x_310:
[----:B------:R-:W-:-:S03]  /*8e00*/  UMOV UR7, 0xffffffff ;  /* 0xffffffff00077882 */ /* 0x000fc60000000000 */
[----:B------:R-:W-:Y:S05]  /*8e10*/  BRA.DIV UR7, `(.L_x_299) ;  /* 0x0000000e07ec7947 */ /* 0x000fea000b800000 */
[----:B------:R-:W-:-:S13]  /*8e20*/  ELECT P6, URZ, PT ;  /* 0x00000000003f782f */ /* 0x000fda00038c0000 */
.L_x_323:
[----:B------:R-:W0:Y:S01]  /*8e30*/  LDC R3, c[0x0][0x28c] ;  /* 0x0000a300ff037b82 */ /* 0x000e220000000800 */
[----:B------:R-:W-:Y:S01]  /*8e40*/  BSSY B1, `(.L_x_300) ;  /* 0x000003a000017945 */ /* 0x000fe20003800000 */
[----:B0-----:R-:W-:-:S13]  /*8e50*/  ISETP.LT.OR P6, PT, R3, 0x1, !P6 ;  /* 0x000000010300780c */ /* 0x001fda00077c1670 */
[----:B------:R-:W-:Y:S05]  /*8e60*/  @P6 BRA `(.L_x_301) ;  /* 0x0000000000dc6947 */ /* 0x000fea0003800000 */
[----:B------:R-:W-:Y:S02]  /*8e70*/  IMAD R18, R18, 0x100, R11 ;  /* 0x0000010012127824 */ /* 0x000fe400078e020b */
[----:B------:R-:W-:Y:S02]  /*8e80*/  IMAD.SHL.U32 R19, R19, 0x40, RZ ;  /* 0x0000004013137824 */ /* 0x000fe400078e00ff */
[----:B------:R-:W-:Y:S02]  /*8e90*/  IMAD.MOV.U32 R13, RZ, RZ, RZ ;  /* 0x000000ffff0d7224 */ /* 0x000fe400078e00ff */
[----:B------:R-:W-:Y:S02]  /*8ea0*/  IMAD.U32 R14, RZ, RZ, UR22 ;  /* 0x00000016ff0e7e24 */ /* 0x000fe4000f8e00ff */
[----:B------:R-:W-:Y:S02]  /*8eb0*/  IMAD.MOV.U32 R3, RZ, RZ, R0 ;  /* 0x000000ffff037224 */ /* 0x000fe400078e0000 */
[----:B------:R-:W-:-:S07]  /*8ec0*/  IMAD.MOV.U32 R4, RZ, RZ, R8 ;  /* 0x000000ffff047224 */ /* 0x000fce00078e0008 */
.L_x_305:
[----:B------:R-:W0:Y:S01]  /*8ed0*/  S2R R6, SR_CgaCtaId ;  /* 0x0000000000067919 */ /* 0x000e220000008800 */
[----:B------:R-:W-:-:S04]  /*8ee0*/  MOV R5, 0x400 ;  /* 0x0000040000057802 */ /* 0x000fc80000000f00 */
[----:B0-----:R-:W-:Y:S02]  /*8ef0*/  LEA R7, R6, R5, 0x18 ;  /* 0x0000000506077211 */ /* 0x001fe400078ec0ff */
[----:B------:R-:W-:Y:S01]  /*8f00*/  SHF.L.U32 R5, R3, 0x1f, RZ ;  /* 0x0000001f03057819 */ /* 0x000fe200000006ff */
[----:B------:R-:W0:Y:S02]  /*8f10*/  @!P3 LDC R6, c[0x0][0x500] ;  /* 0x00014000ff06bb82 */ /* 0x000e240000000800 */
[----:B------:R-:W-:-:S04]  /*8f20*/  IMAD R12, R4, 0x8, R7 ;  /* 0x00000008040c7824 */ /* 0x000fc800078e0207 */
[----:B------:R-:W1:Y:S02]  /*8f30*/  SYNCS.PHASECHK.TRANS64.TRYWAIT P1, [R12+URZ+0x20], R5 ;  /* 0x000020050c0075a7 */ /* 0x000e64000802017f */
[----:B-1----:R-:W-:Y:S05]  /*8f40*/  @!P1 BRA `(.L_x_302) ;  /* 0x0000000c00c09947 */ /* 0x002fea0003800000 */
.L_x_324:
[----:B------:R-:W-:Y:S01]  /*8f50*/  UPRMT UR7, UR23, 0x9910, URZ ;  /* 0x0000991017077896 */ /* 0x000fe2000800003f */
[----:B0-----:R0:W-:Y:S03]  /*8f60*/  @!P3 SYNCS.ARRIVE.TRANS64 RZ, [R12+URZ], R6 ;  /* 0x000000060cffb9a7 */ /* 0x0011e6000800003f */
[----:B------:R-:W-:-:S06]  /*8f70*/  UISETP.NE.AND UP0, UPT, UR7, 0x2, UPT ;  /* 0x000000020700788c */ /* 0x000fcc000bf05270 */
[----:B------:R-:W-:-:S13]  /*8f80*/  PLOP3.LUT P1, PT, PT, PT, UP0, 0x80, 0x0 ;  /* 0x000000000000781c */ /* 0x000fda0003f2f008 */
[----:B0-----:R-:W-:Y:S05]  /*8f90*/  @P1 BRA `(.L_x_303) ;  /* 0x0000000000041947 */ /* 0x001fea0003800000 */
[----:B------:R-:W-:Y:S01]  /*8fa0*/  BPT.TRAP 0x1 ;  /* 0x000000040000795c */ /* 0x000fe20000300000 */
.L_x_303:
[----:B------:R-:W-:Y:S05]  /*8fb0*/  @P0 BRA `(.L_x_304) ;  /* 0x0000000000040947 */ /* 0x000fea0003800000 */
[----:B------:R-:W-:Y:S01]  /*8fc0*/  BPT.TRAP 0x1 ;  /* 0x000000040000795c */ /* 0x000fe20000300000 */
.L_x_304:
[C---:B-1----:R-:W-:Y:S01]  /*8fd0*/  IMAD R5, R4.reuse, 0x1000, R7 ;  /* 0x0000100004057824 */ /* 0x042fe200078e0207 */
[----:B------:R-:W-:Y:S01]  /*8fe0*/  R2UR UR18, R7 ;  /* 0x00000000071272ca */ /* 0x000fe200000e0000 */
[----:B------:R-:W-:Y:S01]  /*8ff0*/  IMAD R6, R4, 0x4000, R9 ;  /* 0x0000400004067824 */ /* 0x000fe200078e0209 */
[----:B------:R-:W-:Y:S01]  /*9000*/  R2UR UR9, R12 ;  /* 0x000000000c0972ca */ /* 0x000fe200000e0000 */
[----:B------:R-:W-:Y:S01]  /*9010*/  VIADD R14, R14, 0xffffffff ;  /* 0xffffffff0e0e7836 */ /* 0x000fe20000000000 */
[----:B------:R-:W-:Y:S01]  /*9020*/  R2UR UR7, R5 ;  /* 0x00000000050772ca */ /* 0x000fe200000e0000 */
[----:B------:R-:W-:Y:S01]  /*9030*/  UIADD3 UR14, UP0, UR20, 0xf0, URZ ;  /* 0x000000f0140e7890 */ /* 0x000fe2000ff1e03f */
[----:B------:R-:W-:Y:S01]  /*9040*/  R2UR UR8, R6 ;  /* 0x00000000060872ca */ /* 0x000fe200000e0000 */
[----:B------:R-:W-:Y:S01]  /*9050*/  UIADD3 UR24, UP1, UR20, 0x1f0, URZ ;  /* 0x000001f014187890 */ /* 0x000fe2000ff3e03f */
[----:B------:R-:W-:Y:S01]  /*9060*/  R2UR UR11, R19 ;  /* 0x00000000130b72ca */ /* 0x000fe200000e0000 */
[----:B------:R-:W-:Y:S01]  /*9070*/  UIADD3.X UR15, URZ, UR21, URZ, UP0, !UPT ;  /* 0x000000153f0f7290 */ /* 0x000fe200087fe43f */
[C---:B------:R-:W-:Y:S01]  /*9080*/  R2UR UR10, R13.reuse ;  /* 0x000000000d0a72ca */ /* 0x040fe200000e0000 */
[----:B------:R-:W-:Y:S01]  /*9090*/  VIADD R4, R4, 0x1 ;  /* 0x0000000104047836 */ /* 0x000fe20000000000 */
[----:B------:R-:W-:Y:S01]  /*90a0*/  R2UR UR12, R2 ;  /* 0x00000000020c72ca */ /* 0x000fe200000e0000 */
[----:B------:R-:W-:Y:S01]  /*90b0*/  UIADD3.X UR25, URZ, UR21, URZ, UP1, !UPT ;  /* 0x000000153f197290 */ /* 0x000fe20008ffe43f */
[----:B------:R-:W-:Y:S01]  /*90c0*/  R2UR UR19, R18 ;  /* 0x00000000121372ca */ /* 0x000fe200000e0000 */
[----:B------:R-:W-:Y:S01]  /*90d0*/  UMOV UR16, 0x0 ;  /* 0x0000000000107882 */ /* 0x000fe20000000000 */
[----:B------:R-:W-:Y:S01]  /*90e0*/  ISETP.GT.AND P2, PT, R14, 0x1, PT ;  /* 0x000000010e00780c */ /* 0x000fe20003f44270 */
[----:B------:R-:W-:Y:S01]  /*90f0*/  UIADD3 UR13, UR7, 0x180, URZ ;  /* 0x00000180070d7890 */ /* 0x000fe2000fffe03f */
[C---:B------:R-:W-:Y:S01]  /*9100*/  ISETP.NE.AND P1, PT, R4.reuse, 0x4, PT ;  /* 0x000000040400780c */ /* 0x040fe20003f25270 */
[----:B------:R-:W-:Y:S01]  /*9110*/  UIADD3 UR7, UR18, UR8, URZ ;  /* 0x0000000812077290 */ /* 0x000fe2000fffe03f */
[----:B------:R-:W-:Y:S01]  /*9120*/  VIADD R13, R13, 0x40 ;  /* 0x000000400d0d7836 */ /* 0x000fe20000000000 */
[----:B------:R-:W-:Y:S01]  /*9130*/  UMOV UR17, 0x10000000 ;  /* 0x1000000000117882 */ /* 0x000fe20000000000 */
[----:B------:R-:W-:Y:S01]  /*9140*/  UMOV UR26, 0x30000 ;  /* 0x00030000001a7882 */ /* 0x000fe20000000000 */
[----:B------:R-:W-:Y:S01]  /*9150*/  SEL R6, RZ, 0x1, P1 ;  /* 0x00000001ff067807 */ /* 0x000fe20000800000 */
[----:B------:R-:W-:Y:S01]  /*9160*/  UMOV UR8, UR13 ;  /* 0x0000000d00087c82 */ /* 0x000fe20008000000 */
[----:B------:R-:W-:Y:S01]  /*9170*/  SEL R4, R4, RZ, P1 ;  /* 0x000000ff04047207 */ /* 0x000fe20000800000 */
[----:B------:R0:W-:Y:S01]  /*9180*/  UTMALDG.3D [UR8], [UR14], desc[UR16] ;  /* 0x000010080e0075b4 */ /* 0x0001e20008011000 */
[----:B------:R-:W-:Y:S01]  /*9190*/  LOP3.LUT R3, R3, R6, RZ, 0x3c, !PT ;  /* 0x0000000603037212 */ /* 0x000fe200078e3cff */
[----:B0-----:R-:W-:Y:S01]  /*91a0*/  UMOV UR11, UR19 ;  /* 0x00000013000b7c82 */ /* 0x001fe20008000000 */
[----:B------:R-:W-:-:S02]  /*91b0*/  UMOV UR8, UR7 ;  /* 0x0000000700087c82 */ /* 0x000fc40008000000 */
[----:B------:R0:W-:Y:S02]  /*91c0*/  UTMALDG.3D.MULTICAST [UR8], [UR24], UR26, desc[UR16] ;  /* 0x00001008180073b4 */ /* 0x0001e4000801181a */
[----:B0-----:R-:W-:Y:S05]  /*91d0*/  @P2 BRA `(.L_x_305) ;  /* 0xfffffffc003c2947 */ /* 0x001fea000383ffff */
.L_x_301:
[----:B------:R-:W-:Y:S05]  /*91e0*/  BSYNC B1 ;  /* 0x0000000000017941 */ /* 0x000fea0003800000 */
.L_x_300:
[----:B------:R-:W-:Y:S01]  /*91f0*/  LOP3.LUT P4, RZ, R10, 0xff, RZ, 0xc0, !PT ;  /* 0x000000ff0aff7812 */ /* 0x000fe2000788c0ff */
[----:B------:R-:W-:Y:S01]  /*9200*/  VIADD R8, R8, UR42 ;  /* 0x0000002a08087c36 */ /* 0x000fe20008000000 */
[----:B------:R-:W-:Y:S01]  /*9210*/  ULDC.64 UR8, c[0x0][0x650] ;  /* 0x0001940000087ab9 */ /* 0x000fe20000000a00 */
[----:B------:R-:W-:Y:S01]  /*9220*/  BSSY B1, `(.L_x_306) ;  /* 0x0000071000017945 */ /* 0x000fe20003800000 */
[----:B------:R-:W-:Y:S01]  /*9230*/  IMAD.MOV.U32 R19, RZ, RZ, -0x1 ;  /* 0xffffffffff137424 */ /* 0x000fe200078e00ff */
[----:B------:R-:W-:Y:S01]  /*9240*/  PRMT R10, RZ, 0x7610, R10 ;  /* 0x00007610ff0a7816 */ /* 0x000fe2000000000a */
[----:B------:R-:W-:Y:S01]  /*9250*/  IMAD.MOV.U32 R18, RZ, RZ, -0x1 ;  /* 0xffffffffff127424 */ /* 0x000fe200078e00ff */
[C---:B------:R-:W-:Y:S02]  /*9260*/  ISETP.GT.U32.AND P1, PT, R8.reuse, 0x3, PT ;  /* 0x000000030800780c */ /* 0x040fe40003f24070 */
[----:B------:R-:W-:Y:S02]  /*9270*/  SHF.R.U32.HI R2, RZ, 0x2, R8 ;  /* 0x00000002ff027819 */ /* 0x000fe40000011608 */
[----:B------:R-:W-:-:S02]  /*9280*/  LOP3.LUT R8, R8, 0x3, RZ, 0xc0, !PT ;  /* 0x0000000308087812 */ /* 0x000fc400078ec0ff */
[----:B------:R-:W0:Y:S01]  /*9290*/  @P4 S2R R4, SR_CgaCtaId ;  /* 0x0000000000044919 */ /* 0x000e220000008800 */
[----:B------:R-:W-:Y:S02]  /*92a0*/  @P4 MOV R3, 0x400 ;  /* 0x0000040000034802 */ /* 0x000fe40000000f00 */
[----:B------:R-:W-:-:S04]  /*92b0*/  LOP3.LUT R2, R2, 0x1, RZ, 0xc0, !PT ;  /* 0x0000000102027812 */ /* 0x000fc800078ec0ff */
[----:B------:R-:W-:Y:S02]  /*92c0*/  ISETP.NE.U32.AND P2, PT, R2, 0x1, PT ;  /* 0x000000010200780c */ /* 0x000fe40003f45070 */
[----:B0-----:R-:W-:Y:S01]  /*92d0*/  @P4 LEA R3, R4, R3, 0x18 ;  /* 0x0000000304034211 */ /* 0x001fe200078ec0ff */
[----:B------:R-:W-:-:S03]  /*92e0*/  IMAD.U32 R4, RZ, RZ, UR42 ;  /* 0x0000002aff047e24 */ /* 0x000fc6000f8e00ff */
[----:B------:R0:W-:Y:S01]  /*92f0*/  @P4 SYNCS.ARRIVE.TRANS64.A1T0 RZ, [R3+URZ+0x78], RZ ;  /* 0x000078ff03ff49a7 */ /* 0x0001e2000810003f */
[----:B------:R-:W-:Y:S02]  /*9300*/  IADD3 R16, P4, R16, UR36, RZ ;  /* 0x0000002410107c10 */ /* 0x000fe4000ff9e0ff */
[----:B------:R-:W-:Y:S02]  /*9310*/  ISETP.LT.U32.AND P1, PT, R4, 0x4, P1 ;  /* 0x000000040400780c */ /* 0x000fe40000f21070 */
[----:B------:R-:W-:Y:S02]  /*9320*/  IADD3.X R17, R17, UR41, RZ, P4, !PT ;  /* 0x0000002911117c10 */ /* 0x000fe4000a7fe4ff */
[----:B------:R-:W-:Y:S02]  /*9330*/  ISETP.GE.U32.AND P4, PT, R16, UR8, PT ;  /* 0x0000000810007c0c */ /* 0x000fe4000bf86070 */
[----:B0-----:R-:W-:Y:S02]  /*9340*/  SEL R3, RZ, 0x1, !P1 ;  /* 0x00000001ff037807 */ /* 0x001fe40004800000 */
[----:B------:R-:W-:-:S02]  /*9350*/  ISETP.GE.U32.AND.EX P1, PT, R17, UR9, PT, P4 ;  /* 0x0000000911007c0c */ /* 0x000fc4000bf26140 */
[----:B------:R-:W-:-:S04]  /*9360*/  ISETP.GT.U32.AND P2, PT, R4, 0x3, !P2 ;  /* 0x000000030400780c */ /* 0x000fc80005744070 */
[----:B------:R-:W-:-:S04]  /*9370*/  SEL R2, RZ, 0x1, !P2 ;  /* 0x00000001ff027807 */ /* 0x000fc80005000000 */
[--C-:B------:R-:W-:Y:S01]  /*9380*/  LOP3.LUT R0, R2, R0, R3.reuse, 0x96, !PT ;  /* 0x0000000002007212 */ /* 0x100fe200078e9603 */
[----:B------:R-:W-:Y:S01]  /*9390*/  IMAD.MOV.U32 R2, RZ, RZ, -0x1 ;  /* 0xffffffffff027424 */ /* 0x000fe200078e00ff */
[----:B------:R-:W-:Y:S01]  /*93a0*/  PRMT R3, RZ, 0x7610, R3 ;  /* 0x00007610ff037816 */ /* 0x000fe20000000003 */
[----:B------:R-:W-:Y:S06]  /*93b0*/  @P1 BRA `(.L_x_307) ;  /* 0x00000004005c1947 */ /* 0x000fec0003800000 */
[----:B------:R-:W0:Y:S01]  /*93c0*/  S2UR UR7, SR_CTAID.X ;  /* 0x00000000000779c3 */ /* 0x000e220000002500 */
[----:B------:R-:W-:Y:S01]  /*93d0*/  ULDC.64 UR8, c[0x0][0x628] ;  /* 0x00018a0000087ab9 */ /* 0x000fe20000000a00 */
[----:B------:R-:W-:Y:S01]  /*93e0*/  ULDC UR10, c[0x0][0x150] ;  /* 0x00005400000a7ab9 */ /* 0x000fe20000000800 */
[----:B------:R-:W-:Y:S01]  /*93f0*/  ISETP.NE.U32.AND P1, PT, RZ, UR8, PT ;  /* 0x00000008ff007c0c */ /* 0x000fe2000bf25070 */
[----:B------:R-:W-:Y:S01]  /*9400*/  ULDC UR11, c[0x0][0x630] ;  /* 0x00018c00000b7ab9 */ /* 0x000fe20000000800 */
[----:B------:R-:W-:Y:S01]  /*9410*/  ULDC UR13, c[0x0][0x154] ;  /* 0x00005500000d7ab9 */ /* 0x000fe20000000800 */
[----:B------:R-:W-:Y:S01]  /*9420*/  IMAD.MOV.U32 R2, RZ, RZ, R16 ;  /* 0x000000ffff027224 */ /* 0x000fe200078e0010 */
[----:B------:R-:W-:Y:S01]  /*9430*/  ISETP.NE.AND.EX P1, PT, RZ, UR9, PT, P1 ;  /* 0x00000009ff007c0c */ /* 0x000fe2000bf25310 */
[----:B------:R-:W1:Y:S01]  /*9440*/  S2UR UR12, SR_CTAID.Y ;  /* 0x00000000000c79c3 */ /* 0x000e620000002600 */
[----:B0-----:R-:W-:-:S05]  /*9450*/  I2FP.F32.U32 R3, UR7 ;  /* 0x0000000700037c45 */ /* 0x001fca0008201000 */
[----:B------:R-:W-:Y:S01]  /*9460*/  FMUL R14, R3, UR10 ;  /* 0x0000000a030e7c20 */ /* 0x000fe20008400000 */
[----:B------:R-:W-:-:S05]  /*9470*/  IMAD.MOV.U32 R3, RZ, RZ, R17 ;  /* 0x000000ffff037224 */ /* 0x000fca00078e0011 */
[----:B------:R-:W-:Y:S05]  /*9480*/  @!P1 BRA `(.L_x_308) ;  /* 0x0000000000289947 */ /* 0x000fea0003800000 */
[----:B------:R-:W-:Y:S02]  /*9490*/  ULDC UR10, c[0x0][0x634] ;  /* 0x00018d00000a7ab9 */ /* 0x000fe40000000800 */
[----:B------:R-:W-:-:S05]  /*94a0*/  IADD3 R7, P1, R16, UR10, RZ ;  /* 0x0000000a10077c10 */ /* 0x000fca000ff3e0ff */
[----:B------:R-:W-:-:S04]  /*94b0*/  IMAD.X R13, RZ, RZ, R17, P1 ;  /* 0x000000ffff0d7224 */ /* 0x000fc800008e0611 */
[----:B------:R-:W-:-:S04]  /*94c0*/  IMAD.WIDE.U32 R4, R13, UR8, RZ ;  /* 0x000000080d047c25 */ /* 0x000fc8000f8e00ff */
[----:B------:R-:W-:-:S04]  /*94d0*/  IMAD.WIDE.U32 R4, P1, R7, UR9, R4 ;  /* 0x0000000907047c25 */ /* 0x000fc8000f820004 */
[----:B------:R-:W-:-:S04]  /*94e0*/  IMAD.WIDE.U32 R6, R7, UR8, RZ ;  /* 0x0000000807067c25 */ /* 0x000fc8000f8e00ff */
[----:B------:R-:W-:Y:S01]  /*94f0*/  IMAD.X R3, RZ, RZ, RZ, P1 ;  /* 0x000000ffff037224 */ /* 0x000fe200008e06ff */
[----:B------:R-:W-:Y:S01]  /*9500*/  IADD3 RZ, P1, R7, R4, RZ ;  /* 0x0000000407ff7210 */ /* 0x000fe20007f3e0ff */
[----:B------:R-:W-:-:S04]  /*9510*/  IMAD.MOV.U32 R2, RZ, RZ, R5 ;  /* 0x000000ffff027224 */ /* 0x000fc800078e0005 */
[----:B------:R-:W-:-:S08]  /*9520*/  IMAD.WIDE.U32.X R2, R13, UR9, R2, P1 ;  /* 0x000000090d027c25 */ /* 0x000fd000088e0402 */
.L_x_308:
[--C-:B------:R-:W-:Y:S01]  /*9530*/  SHF.R.U64 R12, R2, UR11, R3.reuse ;  /* 0x0000000b020c7c19 */ /* 0x100fe20008001203 */
[----:B------:R-:W0:Y:S01]  /*9540*/  F2I.U32.TRUNC.NTZ R14, R14 ;  /* 0x0000000e000e7305 */ /* 0x000e22000020f000 */
[----:B------:R-:W-:Y:S01]  /*9550*/  SHF.R.U32.HI R2, RZ, UR11, R3 ;  /* 0x0000000bff027c19 */ /* 0x000fe20008011603 */
[----:B------:R-:W-:Y:S01]  /*9560*/  ULDC.64 UR8, c[0x0][0x620] ;  /* 0x0001880000087ab9 */ /* 0x000fe20000000a00 */
[----:B------:R-:W-:Y:S01]  /*9570*/  IADD3 R5, P1, RZ, -R12, RZ ;  /* 0x8000000cff057210 */ /* 0x000fe20007f3e0ff */
[----:B------:R-:W-:Y:S01]  /*9580*/  ULDC.64 UR14, c[0x0][0x640] ;  /* 0x00019000000e7ab9 */ /* 0x000fe20000000a00 */
[----:B-1----:R-:W-:Y:S01]  /*9590*/  I2FP.F32.U32 R4, UR12 ;  /* 0x0000000c00047c45 */ /* 0x002fe20008201000 */
[----:B------:R-:W1:Y:S01]  /*95a0*/  LDC R13, c[0x0][0x610] ;  /* 0x00018400ff0d7b82 */ /* 0x000e620000000800 */
[----:B------:R-:W-:Y:S01]  /*95b0*/  ULDC UR11, c[0x0][0x658] ;  /* 0x00019600000b7ab9 */ /* 0x000fe20000000800 */
[----:B------:R-:W-:Y:S01]  /*95c0*/  IMAD.X R2, RZ, RZ, ~R2, P1 ;  /* 0x000000ffff027224 */ /* 0x000fe200008e0e02 */
[----:B------:R-:W-:Y:S01]  /*95d0*/  ISETP.NE.U32.AND P1, PT, RZ, UR14, PT ;  /* 0x0000000eff007c0c */ /* 0x000fe2000bf25070 */
[----:B------:R-:W-:Y:S01]  /*95e0*/  FMUL R6, R4, UR13 ;  /* 0x0000000d04067c20 */ /* 0x000fe20008400000 */
[----:B------:R-:W-:Y:S01]  /*95f0*/  ULDC UR13, c[0x0][0x648] ;  /* 0x00019200000d7ab9 */ /* 0x000fe20000000800 */
[----:B------:R-:W-:Y:S01]  /*9600*/  IMAD R4, R2, UR8, RZ ;  /* 0x0000000802047c24 */ /* 0x000fe2000f8e02ff */
[----:B------:R-:W-:Y:S01]  /*9610*/  ISETP.NE.AND.EX P1, PT, RZ, UR15, PT, P1 ;  /* 0x0000000fff007c0c */ /* 0x000fe2000bf25310 */
[C---:B------:R-:W-:Y:S01]  /*9620*/  IMAD.WIDE.U32 R2, R5.reuse, UR8, R16 ;  /* 0x0000000805027c25 */ /* 0x040fe2000f8e0010 */
[----:B0-----:R-:W-:Y:S01]  /*9630*/  R2UR UR8, R14 ;  /* 0x000000000e0872ca */ /* 0x001fe200000e0000 */
[----:B------:R-:W0:Y:S02]  /*9640*/  F2I.U32.TRUNC.NTZ R6, R6 ;  /* 0x0000000600067305 */ /* 0x000e24000020f000 */
[----:B------:R-:W-:Y:S01]  /*9650*/  IMAD R5, R5, UR9, R4 ;  /* 0x0000000905057c24 */ /* 0x000fe2000f8e0204 */
[----:B------:R-:W-:-:S03]  /*9660*/  ULDC UR9, c[0x0][0x618] ;  /* 0x0001860000097ab9 */ /* 0x000fc60000000800 */
[----:B------:R-:W-:-:S05]  /*9670*/  IMAD.IADD R3, R3, 0x1, R5 ;  /* 0x0000000103037824 */ /* 0x000fca00078e0205 */
[--C-:B------:R-:W-:Y:S02]  /*9680*/  SHF.R.U64 R14, R2, UR9, R3.reuse ;  /* 0x00000009020e7c19 */ /* 0x100fe40008001203 */
[----:B------:R-:W-:Y:S01]  /*9690*/  SHF.R.U32.HI R3, RZ, UR9, R3 ;  /* 0x00000009ff037c19 */ /* 0x000fe20008011603 */
[----:B------:R-:W-:Y:S01]  /*96a0*/  ULDC UR9, c[0x0][0x608] ;  /* 0x0001820000097ab9 */ /* 0x000fe20000000800 */
[----:B0-----:R-:W-:Y:S02]  /*96b0*/  R2UR UR10, R6 ;  /* 0x00000000060a72ca */ /* 0x001fe400000e0000 */
[--C-:B------:R-:W-:Y:S02]  /*96c0*/  SHF.R.U64 R18, R14, UR9, R3.reuse ;  /* 0x000000090e127c19 */ /* 0x100fe40008001203 */
[----:B------:R-:W-:Y:S01]  /*96d0*/  SHF.R.U32.HI R3, RZ, UR9, R3 ;  /* 0x00000009ff037c19 */ /* 0x000fe20008011603 */
[----:B------:R-:W-:-:S03]  /*96e0*/  UIADD3 UR9, -UR8, URZ, URZ ;  /* 0x0000003f08097290 */ /* 0x000fc6000fffe13f */
[--C-:B------:R-:W-:Y:S01]  /*96f0*/  SHF.R.U64 R20, R18, UR11, R3.reuse ;  /* 0x0000000b12147c19 */ /* 0x100fe20008001203 */
[----:B------:R-:W-:Y:S01]  /*9700*/  ULDC UR8, c[0x0][0x144] ;  /* 0x0000510000087ab9 */ /* 0x000fe20000000800 */
[----:B------:R-:W-:-:S03]  /*9710*/  SHF.R.U32.HI R3, RZ, UR11, R3 ;  /* 0x0000000bff037c19 */ /* 0x000fc60008011603 */
[----:B------:R-:W-:Y:S01]  /*9720*/  IMAD.MOV.U32 R2, RZ, RZ, R20 ;  /* 0x000000ffff027224 */ /* 0x000fe200078e0014 */
[----:B------:R-:W-:Y:S06]  /*9730*/  @!P1 BRA `(.L_x_309) ;  /* 0x0000000000289947 */ /* 0x000fec0003800000 */
        /* <DEDUP_REMOVED lines=10> */
.L_x_309:
[----:B------:R-:W-:Y:S01]  /*97e0*/  UISETP.NE.AND UP0, UPT, UR48, URZ, UPT ;  /* 0x0000003f3000728c */ /* 0x000fe2000bf05270 */
[----:B------:R-:W-:Y:S01]  /*97f0*/  SHF.R.U64 R3, R2, UR13, R3 ;  /* 0x0000000d02037c19 */ /* 0x000fe20008001203 */
[----:B------:R-:W-:Y:S01]  /*9800*/  UIADD3 UR10, -UR10, URZ, URZ ;  /* 0x0000003f0a0a7290 */ /* 0x000fe2000fffe13f */
[----:B------:R-:W-:Y:S01]  /*9810*/  LOP3.LUT R2, R18, UR6, RZ, 0xc0, !PT ;  /* 0x0000000612027c12 */ /* 0x000fe2000f8ec0ff */
[----:B------:R-:W-:Y:S02]  /*9820*/  UIMAD UR7, UR8, UR9, UR7 ;  /* 0x00000009080772a4 */ /* 0x000fe4000f8e0207 */
[----:B------:R-:W-:Y:S01]  /*9830*/  IMAD.MOV R5, RZ, RZ, -R3 ;  /* 0x000000ffff057224 */ /* 0x000fe200078e0a03 */
[----:B------:R-:W-:Y:S01]  /*9840*/  ULDC UR8, c[0x0][0x148] ;  /* 0x0000520000087ab9 */ /* 0x000fe20000000800 */
[----:B------:R-:W-:Y:S01]  /*9850*/  IMAD R4, R3, UR5, R2 ;  /* 0x0000000503047c24 */ /* 0x000fe2000f8e0202 */
[----:B------:R-:W-:Y:S02]  /*9860*/  LOP3.LUT R3, R14, UR4, RZ, 0xc0, !PT ;  /* 0x000000040e037c12 */ /* 0x000fe4000f8ec0ff */
[----:B------:R-:W-:Y:S01]  /*9870*/  @UP0 UIMAD UR7, UR8, UR10, UR12 ;  /* 0x0000000a080702a4 */ /* 0x000fe2000f8e020c */
[----:B------:R-:W-:-:S02]  /*9880*/  PLOP3.LUT P1, PT, PT, PT, UP0, 0x80, 0x0 ;  /* 0x000000000000781c */ /* 0x000fc40003f2f008 */
[----:B------:R-:W-:Y:S02]  /*9890*/  ULDC UR8, c[0x0][0x638] ;  /* 0x00018e0000087ab9 */ /* 0x000fe40000000800 */
[----:B------:R-:W-:Y:S02]  /*98a0*/  IMAD R2, R5, UR8, R20 ;  /* 0x0000000805027c24 */ /* 0x000fe4000f8e0214 */
[----:B-1----:R-:W-:Y:S01]  /*98b0*/  IMAD R13, R4, R13, UR7 ;  /* 0x00000007040d7e24 */ /* 0x002fe2000f8e020d */
[----:B------:R-:W-:Y:S01]  /*98c0*/  ULDC UR7, c[0x0][0x600] ;  /* 0x0001800000077ab9 */ /* 0x000fe20000000800 */
[----:B------:R-:W-:Y:S02]  /*98d0*/  IMAD.MOV.U32 R4, RZ, RZ, 0x1 ;  /* 0x00000001ff047424 */ /* 0x000fe400078e00ff */
[----:B------:R-:W-:-:S03]  /*98e0*/  IMAD R2, R2, UR7, R3 ;  /* 0x0000000702027c24 */ /* 0x000fc6000f8e0203 */
[----:B------:R-:W-:Y:S02]  /*98f0*/  PRMT R3, R4, 0x7610, R3 ;  /* 0x0000761004037816 */ /* 0x000fe40000000003 */
[----:B------:R-:W-:Y:S02]  /*9900*/  SEL R18, R2, R13, !P1 ;  /* 0x0000000d02127207 */ /* 0x000fe40004800000 */
[----:B------:R-:W-:Y:S01]  /*9910*/  SEL R19, R13, R2, !P1 ;  /* 0x000000020d137207 */ /* 0x000fe20004800000 */
[----:B------:R-:W-:-:S07]  /*9920*/  IMAD.MOV.U32 R2, RZ, RZ, R12 ;  /* 0x000000ffff027224 */ /* 0x000fce00078e000c */
.L_x_307:
[----:B------:R-:W-:Y:S05]  /*9930*/  BSYNC B1 ;  /* 0x0000000000017941 */ /* 0x000fea0003800000 */
.L_x_306:
[----:B------:R-:W-:-:S13]  /*9940*/  LOP3.LUT P1, RZ, R3, 0xff, RZ, 0xc0, !PT ;  /* 0x000000ff03ff7812 */ /* 0x000fda000782c0ff */
[----:B------:R-:W-:Y:S05]  /*9950*/  @P1 BRA `(.L_x_310) ;  /* 0xfffffff400281947 */ /* 0x000fea000383ffff */
[----:B------:R-:W-:Y:S05]  /*9960*/  BSYNC B0 ;  /* 0x0000000000007941 */ /* 0x000fea0003800000 */
.L_x_298:
[----:B------:R-:W-:-:S03]  /*9970*/  UMOV UR7, 0xffffffff ;  /* 0xffffffff00077882 */ /* 0x000fc60000000000 */
[----:B------:R-:W-:Y:S05]  /*9980*/  BRA.DIV UR7, `(.L_x_311) ;  /* 0x0000000607447947 */ /* 0x000fea000b800000 */
[----:B------:R-:W-:-:S13]  /*9990*/  ELECT P6, URZ, PT ;  /* 0x00000000003f782f */ /* 0x000fda00038c0000 */
.L_x_327:
[----:B------:R-:W-:Y:S04]  /*99a0*/  BSSY B0, `(.L_x_312) ;  /* 0x000002c000007945 */ /* 0x000fe80003800000 */
[----:B------:R-:W-:Y:S05]  /*99b0*/  @!P6 BRA `(.L_x_313) ;  /* 0x0000000000a8e947 */ /* 0x000fea0003800000 */
[----:B------:R-:W-:-:S04]  /*99c0*/  ULOP3.LUT UR7, UR40, 0x2, URZ, 0xfc, !UPT ;  /* 0x0000000228077892 */ /* 0x000fc8000f8efc3f */
[----:B------:R-:W-:-:S06]  /*99d0*/  UISETP.NE.AND UP0, UPT, UR7, 0x3, UPT ;  /* 0x000000030700788c */ /* 0x000fcc000bf05270 */
[----:B------:R-:W-:-:S13]  /*99e0*/  PLOP3.LUT P0, PT, PT, PT, UP0, 0x80, 0x0 ;  /* 0x000000000000781c */ /* 0x000fda0003f0f008 */
[----:B------:R-:W-:Y:S05]  /*99f0*/  @!P0 BRA `(.L_x_314) ;  /* 0x0000000000048947 */ /* 0x000fea0003800000 */
[----:B------:R-:W-:Y:S01]  /*9a00*/  BPT.TRAP 0x1 ;  /* 0x000000040000795c */ /* 0x000fe20000300000 */
.L_x_314:
[----:B------:R-:W0:Y:S01]  /*9a10*/  S2R R3, SR_CgaCtaId ;  /* 0x0000000000037919 */ /* 0x000e220000008800 */
[----:B------:R-:W-:-:S04]  /*9a20*/  MOV R2, 0x400 ;  /* 0x0000040000027802 */ /* 0x000fc80000000f00 */
[----:B0-----:R-:W-:Y:S02]  /*9a30*/  LEA R3, R3, R2, 0x18 ;  /* 0x0000000203037211 */ /* 0x001fe400078ec0ff */
[----:B------:R-:W-:-:S03]  /*9a40*/  SHF.L.U32 R2, R0, 0x1f, RZ ;  /* 0x0000001f00027819 */ /* 0x000fc600000006ff */
[----:B------:R-:W-:-:S04]  /*9a50*/  VIADD R3, R3, 0x20 ;  /* 0x0000002003037836 */ /* 0x000fc80000000000 */
[C---:B------:R-:W-:Y:S02]  /*9a60*/  IMAD R7, R8.reuse, 0x8, R3 ;  /* 0x0000000808077824 */ /* 0x040fe400078e0203 */
[----:B------:R-:W-:Y:S02]  /*9a70*/  VIADD R8, R8, 0x1 ;  /* 0x0000000108087836 */ /* 0x000fe40000000000 */
[----:B------:R-:W0:Y:S03]  /*9a80*/  SYNCS.PHASECHK.TRANS64.TRYWAIT P0, [R7+URZ], R2 ;  /* 0x00000002070075a7 */ /* 0x000e26000800017f */
[----:B------:R-:W-:-:S04]  /*9a90*/  ISETP.NE.AND P1, PT, R8, 0x4, PT ;  /* 0x000000040800780c */ /* 0x000fc80003f25270 */
[----:B------:R-:W-:Y:S02]  /*9aa0*/  SEL R5, RZ, 0x1, P1 ;  /* 0x00000001ff057807 */ /* 0x000fe40000800000 */
[----:B------:R-:W-:Y:S02]  /*9ab0*/  SEL R8, R8, RZ, P1 ;  /* 0x000000ff08087207 */ /* 0x000fe40000800000 */
[----:B------:R-:W-:-:S03]  /*9ac0*/  LOP3.LUT R5, R0, R5, RZ, 0x3c, !PT ;  /* 0x0000000500057212 */ /* 0x000fc600078e3cff */
[----:B------:R-:W-:Y:S01]  /*9ad0*/  IMAD R9, R8, 0x8, R3 ;  /* 0x0000000808097824 */ /* 0x000fe200078e0203 */
[----:B------:R-:W-:Y:S01]  /*9ae0*/  SHF.L.U32 R4, R5, 0x1f, RZ ;  /* 0x0000001f05047819 */ /* 0x000fe200000006ff */
[----:B0-----:R-:W-:Y:S06]  /*9af0*/  @!P0 BRA `(.L_x_315) ;  /* 0x0000000400088947 */ /* 0x001fec0003800000 */
.L_x_328:
[----:B------:R-:W1:Y:S01]  /*9b00*/  SYNCS.PHASECHK.TRANS64.TRYWAIT P0, [R9+URZ], R4 ;  /* 0x00000004090075a7 */ /* 0x000e62000800017f */
[----:B------:R-:W-:-:S05]  /*9b10*/  VIADD R0, R8, 0x1 ;  /* 0x0000000108007836 */ /* 0x000fca0000000000 */
[----:B------:R-:W-:-:S04]  /*9b20*/  ISETP.NE.AND P1, PT, R0, 0x4, PT ;  /* 0x000000040000780c */ /* 0x000fc80003f25270 */
[----:B0-----:R-:W-:Y:S02]  /*9b30*/  SEL R2, RZ, 0x1, P1 ;  /* 0x00000001ff027807 */ /* 0x001fe40000800000 */
[----:B------:R-:W-:Y:S02]  /*9b40*/  SEL R0, R0, RZ, P1 ;  /* 0x000000ff00007207 */ /* 0x000fe40000800000 */
[----:B------:R-:W-:-:S03]  /*9b50*/  LOP3.LUT R7, R5, R2, RZ, 0x3c, !PT ;  /* 0x0000000205077212 */ /* 0x000fc600078e3cff */
[----:B------:R-:W-:Y:S01]  /*9b60*/  IMAD R6, R0, 0x8, R3 ;  /* 0x0000000800067824 */ /* 0x000fe200078e0203 */
[----:B------:R-:W-:Y:S01]  /*9b70*/  SHF.L.U32 R5, R7, 0x1f, RZ ;  /* 0x0000001f07057819 */ /* 0x000fe200000006ff */
[----:B-1----:R-:W-:Y:S06]  /*9b80*/  @!P0 BRA `(.L_x_316) ;  /* 0x0000000000f88947 */ /* 0x002fec0003800000 */
.L_x_329:
[----:B------:R-:W1:Y:S01]  /*9b90*/  SYNCS.PHASECHK.TRANS64.TRYWAIT P0, [R6+URZ], R5 ;  /* 0x00000005060075a7 */ /* 0x000e62000800017f */
[----:B------:R-:W-:-:S05]  /*9ba0*/  VIADD R0, R0, 0x1 ;  /* 0x0000000100007836 */ /* 0x000fca0000000000 */
[----:B------:R-:W-:-:S04]  /*9bb0*/  ISETP.NE.AND P1, PT, R0, 0x4, PT ;  /* 0x000000040000780c */ /* 0x000fc80003f25270 */
[----:B------:R-:W-:Y:S02]  /*9bc0*/  SEL R2, RZ, 0x1, P1 ;  /* 0x00000001ff027807 */ /* 0x000fe40000800000 */
[----:B------:R-:W-:Y:S02]  /*9bd0*/  SEL R0, R0, RZ, P1 ;  /* 0x000000ff00007207 */ /* 0x000fe40000800000 */
[----:B------:R-:W-:Y:S01]  /*9be0*/  LOP3.LUT R2, R7, R2, RZ, 0x3c, !PT ;  /* 0x0000000207027212 */ /* 0x000fe200078e3cff */
[----:B-1----:R-:W-:Y:S06]  /*9bf0*/  @!P0 BRA `(.L_x_317) ;  /* 0x0000000000f08947 */ /* 0x002fec0003800000 */
.L_x_330:
[----:B------:R-:W-:Y:S01]  /*9c00*/  IMAD R3, R0, 0x8, R3 ;  /* 0x0000000800037824 */ /* 0x000fe200078e0203 */
[----:B------:R-:W-:-:S07]  /*9c10*/  SHF.L.U32 R0, R2, 0x1f, RZ ;  /* 0x0000001f02007819 */ /* 0x000fce00000006ff */
.L_x_318:
[----:B--2---:R2:W3:Y:S02]  /*9c20*/  SYNCS.PHASECHK.TRANS64.TRYWAIT P0, [R3+URZ], R0 ;  /* 0x00000000030075a7 */ /* 0x0044e4000800017f */
[----:B---3--:R-:W-:Y:S05]  /*9c30*/  @!P0 NANOSLEEP.SYNCS 0x989680 ;  /* 0x009896800000895d */ /* 0x008fea0003900000 */
[----:B------:R-:W3:Y:S02]  /*9c40*/  @!P0 SYNCS.PHASECHK.TRANS64 P0, [R3+URZ], R0 ;  /* 0x00000000030085a7 */ /* 0x000ee4000800007f */
[----:B---3--:R-:W-:Y:S05]  /*9c50*/  @!P0 BRA `(.L_x_318) ;  /* 0xfffffffc00f08947 */ /* 0x008fea000383ffff */
.L_x_313:
[----:B------:R-:W-:Y:S05]  /*9c60*/  BSYNC B0 ;  /* 0x0000000000007941 */ /* 0x000fea0003800000 */
.L_x_312:
[----:B------:R-:W-:Y:S05]  /*9c70*/  EXIT ;  /* 0x000000000000794d */ /* 0x000fea0003800000 */
.L_x_18:
[----:B0-----:R0:W1:Y:S02]  /*9c80*/  SYNCS.PHASECHK.TRANS64.TRYWAIT P0, [R159+URZ], R0 ;  /* 0x000000009f0075a7 */ /* 0x001064000800017f */
[----:B-1----:R-:W-:Y:S05]  /*9c90*/  @!P0 NANOSLEEP.SYNCS 0x989680 ;  /* 0x009896800000895d */ /* 0x002fea0003900000 */
[----:B------:R-:W1:Y:S02]  /*9ca0*/  @!P0 SYNCS.PHASECHK.TRANS64 P0, [R159+URZ], R0 ;  /* 0x000000009f0085a7 */ /* 0x000e64000800007f */
[----:B-1----:R-:W-:Y:S05]  /*9cb0*/  @!P0 BRA `(.L_x_18) ;  /* 0xfffffffc00f08947 */ /* 0x002fea000383ffff */
[----:B------:R-:W-:Y:S05]  /*9cc0*/  BRA `(.L_x_319) ;  /* 0xffffff7800c07947 */ /* 0x000fea000383ffff */
.L_x_23:
[----:B-1----:R1:W2:Y:S02]  /*9cd0*/  SYNCS.PHASECHK.TRANS64.TRYWAIT P1, [R3+URZ], R0 ;  /* 0x00000000030075a7 */ /* 0x0022a4000802017f */
[----:B--2---:R-:W-:Y:S05]  /*9ce0*/  @!P1 NANOSLEEP.SYNCS 0x989680 ;  /* 0x009896800000995d */ /* 0x004fea0003900000 */
[----:B------:R-:W2:Y:S02]  /*9cf0*/  @!P1 SYNCS.PHASECHK.TRANS64 P1, [R3+URZ], R0 ;  /* 0x00000000030095a7 */ /* 0x000ea4000802007f */
[----:B--2---:R-:W-:Y:S05]  /*9d00*/  @!P1 BRA `(.L_x_23) ;  /* 0xfffffffc00f09947 */ /* 0x004fea000383ffff */
[----:B------:R-:W-:Y:S05]  /*9d10*/  BRA `(.L_x_22) ;  /* 0xffffff7c00347947 */ /* 0x000fea000383ffff */
.L_x_28:
[----:B-1----:R-:W-:-:S04]  /*9d20*/  IMAD.U32 R5, RZ, RZ, UR4 ;  /* 0x00000004ff057e24 */ /* 0x002fc8000f8e00ff */
[----:B------:R1:W2:Y:S03]  /*9d30*/  SYNCS.PHASECHK.TRANS64.TRYWAIT P1, [R5+URZ], R4 ;  /* 0x00000004050075a7 */ /* 0x0002a6000802017f */
[----:B--2---:R-:W-:Y:S05]  /*9d40*/  @!P1 NANOSLEEP.SYNCS 0x989680 ;  /* 0x009896800000995d */ /* 0x004fea0003900000 */
[----:B------:R-:W2:Y:S02]  /*9d50*/  @!P1 SYNCS.PHASECHK.TRANS64 P1, [R5+URZ], R4 ;  /* 0x00000004050095a7 */ /* 0x000ea4000802007f */
[----:B--2---:R-:W-:Y:S05]  /*9d60*/  @!P1 BRA `(.L_x_28) ;  /* 0xfffffffc00ec9947 */ /* 0x004fea000383ffff */
[----:B------:R-:W-:Y:S05]  /*9d70*/  BRA `(.L_x_27) ;  /* 0xffffff7c00c47947 */ /* 0x000fea000383ffff */
.L_x_34:
[----:B0-----:R0:W1:Y:S02]  /*9d80*/  SYNCS.PHASECHK.TRANS64.TRYWAIT P0, [R159+URZ+0x10], R0 ;  /* 0x000010009f0075a7 */ /* 0x001064000800017f */
[----:B-1----:R-:W-:Y:S05]  /*9d90*/  @!P0 NANOSLEEP.SYNCS 0x989680 ;  /* 0x009896800000895d */ /* 0x002fea0003900000 */
[----:B------:R-:W1:Y:S02]  /*9da0*/  @!P0 SYNCS.PHASECHK.TRANS64 P0, [R159+URZ+0x10], R0 ;  /* 0x000010009f0085a7 */ /* 0x000e64000800007f */
[----:B-1----:R-:W-:Y:S05]  /*9db0*/  @!P0 BRA `(.L_x_34) ;  /* 0xfffffffc00f08947 */ /* 0x002fea000383ffff */
[----:B------:R-:W-:Y:S05]  /*9dc0*/  BRA `(.L_x_320) ;  /* 0xffffff8000d47947 */ /* 0x000fea000383ffff */
.L_x_299:
[----:B------:R-:W-:Y:S01]  /*9dd0*/  BSSY B1, `(.L_x_321) ;  /* 0x0000006000017945 */ /* 0x000fe20003800000 */
[----:B------:R-:W-:-:S07]  /*9de0*/  IMAD.MOV.U32 R15, RZ, RZ, -0x1 ;  /* 0xffffffffff0f7424 */ /* 0x000fce00078e00ff */
[----:B------:R-:W-:Y:S05]  /*9df0*/  WARPSYNC.COLLECTIVE R15, `(.L_x_322) ;  /* 0x000000000f0c7348 */ /* 0x000fea0003c00000 */
[----:B------:R-:W-:Y:S02]  /*9e00*/  ELECT P6, UR62, PT ;  /* 0x00000000003e782f */ /* 0x000fe400038c0000 */
[----:B------:R-:W-:Y:S01]  /*9e10*/  MOV R14, UR62 ;  /* 0x0000003e000e7c02 */ /* 0x000fe20008000f00 */
[----:B------:R-:W-:Y:S10]  /*9e20*/  ENDCOLLECTIVE ;  /* 0x000000000000791b */ /* 0x000ff40003800000 */
.L_x_322:
[----:B------:R-:W-:Y:S05]  /*9e30*/  BSYNC B1 ;  /* 0x0000000000017941 */ /* 0x000fea0003800000 */
.L_x_321:
[----:B------:R-:W-:Y:S05]  /*9e40*/  BRA `(.L_x_323) ;  /* 0xffffffec00f87947 */ /* 0x000fea000383ffff */
.L_x_302:
[----:B-1----:R1:W2:Y:S02]  /*9e50*/  SYNCS.PHASECHK.TRANS64.TRYWAIT P1, [R12+URZ+0x20], R5 ;  /* 0x000020050c0075a7 */ /* 0x0022a4000802017f */
[----:B--2---:R-:W-:Y:S05]  /*9e60*/  @!P1 NANOSLEEP.SYNCS 0x989680 ;  /* 0x009896800000995d */ /* 0x004fea0003900000 */
[----:B------:R-:W2:Y:S02]  /*9e70*/  @!P1 SYNCS.PHASECHK.TRANS64 P1, [R12+URZ+0x20], R5 ;  /* 0x000020050c0095a7 */ /* 0x000ea4000802007f */
[----:B--2---:R-:W-:Y:S05]  /*9e80*/  @!P1 BRA `(.L_x_302) ;  /* 0xfffffffc00f09947 */ /* 0x004fea000383ffff */
[----:B------:R-:W-:Y:S05]  /*9e90*/  BRA `(.L_x_324) ;  /* 0xfffffff0002c7947 */ /* 0x000fea000383ffff */
.L_x_311:
[----:B------:R-:W-:Y:S01]  /*9ea0*/  BSSY B0, `(.L_x_325) ;  /* 0x0000006000007945 */ /* 0x000fe20003800000 */
[----:B------:R-:W-:-:S07]  /*9eb0*/  IMAD.MOV.U32 R15, RZ, RZ, -0x1 ;  /* 0xffffffffff0f7424 */ /* 0x000fce00078e00ff */
[----:B------:R-:W-:Y:S05]  /*9ec0*/  WARPSYNC.COLLECTIVE R15, `(.L_x_326) ;  /* 0x000000000f0c7348 */ /* 0x000fea0003c00000 */
[----:B------:R-:W-:Y:S02]  /*9ed0*/  ELECT P6, UR62, PT ;  /* 0x00000000003e782f */ /* 0x000fe400038c0000 */
[----:B------:R-:W-:Y:S01]  /*9ee0*/  MOV R14, UR62 ;  /* 0x0000003e000e7c02 */ /* 0x000fe20008000f00 */
[----:B------:R-:W-:Y:S10]  /*9ef0*/  ENDCOLLECTIVE ;  /* 0x000000000000791b */ /* 0x000ff40003800000 */
.L_x_326:
[----:B------:R-:W-:Y:S05]  /*9f00*/  BSYNC B0 ;  /* 0x0000000000007941 */ /* 0x000fea0003800000 */
.L_x_325:
[----:B------:R-:W-:Y:S05]  /*9f10*/  BRA `(.L_x_327) ;  /* 0xfffffff800a07947 */ /* 0x000fea000383ffff */
.L_x_315:
[----:B0-----:R0:W1:Y:S02]  /*9f20*/  SYNCS.PHASECHK.TRANS64.TRYWAIT P0, [R7+URZ], R2 ;  /* 0x00000002070075a7 */ /* 0x001064000800017f */
[----:B-1----:R-:W-:Y:S05]  /*9f30*/  @!P0 NANOSLEEP.SYNCS 0x989680 ;  /* 0x009896800000895d */ /* 0x002fea0003900000 */
[----:B------:R-:W1:Y:S02]  /*9f40*/  @!P0 SYNCS.PHASECHK.TRANS64 P0, [R7+URZ], R2 ;  /* 0x00000002070085a7 */ /* 0x000e64000800007f */
[----:B-1----:R-:W-:Y:S05]  /*9f50*/  @!P0 BRA `(.L_x_315) ;  /* 0xfffffffc00f08947 */ /* 0x002fea000383ffff */
[----:B------:R-:W-:Y:S05]  /*9f60*/  BRA `(.L_x_328) ;  /* 0xfffffff800e47947 */ /* 0x000fea000383ffff */
.L_x_316:
[----:B0-----:R0:W1:Y:S02]  /*9f70*/  SYNCS.PHASECHK.TRANS64.TRYWAIT P0, [R9+URZ], R4 ;  /* 0x00000004090075a7 */ /* 0x001064000800017f */
[----:B-1----:R-:W-:Y:S05]  /*9f80*/  @!P0 NANOSLEEP.SYNCS 0x989680 ;  /* 0x009896800000895d */ /* 0x002fea0003900000 */
[----:B------:R-:W1:Y:S02]  /*9f90*/  @!P0 SYNCS.PHASECHK.TRANS64 P0, [R9+URZ], R4 ;  /* 0x00000004090085a7 */ /* 0x000e64000800007f */
[----:B-1----:R-:W-:Y:S05]  /*9fa0*/  @!P0 BRA `(.L_x_316) ;  /* 0xfffffffc00f08947 */ /* 0x002fea000383ffff */
[----:B------:R-:W-:Y:S05]  /*9fb0*/  BRA `(.L_x_329) ;  /* 0xfffffff800f47947 */ /* 0x000fea000383ffff */
.L_x_317:
[----:B-1----:R1:W2:Y:S02]  /*9fc0*/  SYNCS.PHASECHK.TRANS64.TRYWAIT P0, [R6+URZ], R5 ;  /* 0x00000005060075a7 */ /* 0x0022a4000800017f */
[----:B--2---:R-:W-:Y:S05]  /*9fd0*/  @!P0 NANOSLEEP.SYNCS 0x989680 ;  /* 0x009896800000895d */ /* 0x004fea0003900000 */
[----:B------:R-:W2:Y:S02]  /*9fe0*/  @!P0 SYNCS.PHASECHK.TRANS64 P0, [R6+URZ], R5 ;  /* 0x00000005060085a7 */ /* 0x000ea4000800007f */
[----:B--2---:R-:W-:Y:S05]  /*9ff0*/  @!P0 BRA `(.L_x_317) ;  /* 0xfffffffc00f08947 */ /* 0x004fea000383ffff */
[----:B------:R-:W-:Y:S05]  /*a000*/  BRA `(.L_x_330) ;  /* 0xfffffff800fc7947 */ /* 0x000fea000383ffff */
.L_x_331:
[----:B------:R-:W-:-:S00]  /*a010*/  BRA `(.L_x_331) ;  /* 0xfffffffc00fc7947 */ /* 0x000fc0000383ffff */
[----:B------:R-:W-:-:S00]  /*a020*/  NOP ;  /* 0x0000000000007918 */ /* 0x000fc00000000000 */
        /* <DEDUP_REMOVED lines=13> */
.L_x_332:


//--------------------- .nv.global.init           --------------------------
	.section	.nv.global.init,"aw",@progbits
.nv.global.init:
	.type		$str$22,@object
	.size		$str$22,($str$23 - $str$22)
$str$22:
        /*0000*/ 	.byte	0x6b, 0x5f, 0x74, 0x69, 0x6c, 0x65, 0x5f, 0x63, 0x6f, 0x75, 0x6e, 0x74, 0x20, 0x3e, 0x3d, 0x20
        /*0010*/ 	.byte	0x31, 0x00
	.type		$str$23,@object
	.size		$str$23,(__unnamed_1 - $str$23)
$str$23:
        /*0012*/ 	.byte	0x2f, 0x74, 0x6d, 0x70, 0x2f, 0x63, 0x75, 0x74, 0x6c, 0x61, 0x73, 0x73, 0x5f, 0x73, 0x77, 0x65
        /*0022*/ 	.byte	0x65, 0x70, 0x5f, 0x73, 0x72, 0x63, 0x2f, 0x69, 0x6e, 0x63, 0x6c, 0x75, 0x64, 0x65, 0x2f, 0x63
        /*0032*/ 	.byte	0x75, 0x74, 0x6c, 0x61, 0x73, 0x73, 0x2f, 0x67, 0x65, 0x6d, 0x6d, 0x2f, 0x63, 0x6f, 0x6c, 0x6c
        /*0042*/ 	.byte	0x65, 0x63, 0x74, 0x69, 0x76, 0x65, 0x2f, 0x73, 0x6d, 0x39, 0x30, 0x5f, 0x6d, 0x6d, 0x61, 0x5f
        /*0052*/ 	.byte	0x74, 0x6d, 0x61, 0x5f, 0x67, 0x6d, 0x6d, 0x61, 0x5f, 0x73, 0x73, 0x5f, 0x77, 0x61, 0x72, 0x70
        /*0062*/ 	.byte	0x73, 0x70, 0x65, 0x63, 0x69, 0x61, 0x6c, 0x69, 0x7a, 0x65, 0x64, 0x2e, 0x68, 0x70, 0x70, 0x00
	.type		__unnamed_1,@object
	.size		__unnamed_1,(.L_0 - __unnamed_1)
__unnamed_1:
        /*0072*/ 	.byte	0x76, 0x6f, 0x69, 0x64, 0x20, 0x63, 0x75, 0x74, 0x6c, 0x61, 0x73, 0x73, 0x3a, 0x3a, 0x67, 0x65
        /* <DEDUP_REMOVED lines=172> */
        /*0b42*/ 	.byte	0x74, 0x69, 0x74, 0x79, 0x5d, 0x00
.L_0:


//--------------------- .nv.shared._ZN7cutlass13device_kernelINS_4gemm6kernel13GemmUniversalIN4cute5tupleIJiiiiEEENS1_10collective13CollectiveMmaINS1_34MainloopSm90TmaGmmaWarpSpecializedILi4ENS5_IJNS4_1CILi2EEENSA_ILi1EEESC_EEENS1_32KernelTmaWarpSpecializedPingpongEEENS5_IJNSA_ILi64EEENSA_ILi256EEESG_EEEaNS5_IJlSC_lEEEaSJ_NS4_8TiledMMAINS4_8MMA_AtomIJNS4_4SM904GMMA27MMA_64x256x32_S32S8S8_SS_TNEEEENS4_6LayoutINS5_IJSC_SC_SC_EEENS5_IJNSA_ILi0EEESS_SS_EEEEENS5_IJNS4_10UnderscoreESV_SV_EEEEENS4_13SM90_TMA_LOADENS4_14ComposedLayoutINS4_7SwizzleILi2ELi4ELi3EEENS4_18smem_ptr_flag_bitsILi8EEENSQ_INS5_IJNSA_ILi8EEESG_EEENS5_IJSG_SC_EEEEEEEvNS4_8identityENS4_23SM90_TMA_LOAD_MULTICASTES18_vS19_EENS_8epilogue10collective6detail29Sm90TmaWarpSpecializedAdapterINS1D_15DefaultEpilogueIaSJ_SJ_NS1C_6thread17LinearCombinationIaLi1EiiLNS1H_9ScaleType4KindE0ELNS_15FloatRoundStyleE2EaEENS1_15EpilogueDefaultEEEEEvvEEEEvNT_6ParamsE --------------------------
	.section	.nv.shared._ZN7cutlass13device_kernelINS_4gemm6kernel13GemmUniversalIN4cute5tupleIJiiiiEEENS1_10collective13CollectiveMmaINS1_34MainloopSm90TmaGmmaWarpSpecializedILi4ENS5_IJNS4_1CILi2EEENSA_ILi1EEESC_EEENS1_32KernelTmaWarpSpecializedPingpongEEENS5_IJNSA_ILi64EEENSA_ILi256EEESG_EEEaNS5_IJlSC_lEEEaSJ_NS4_8TiledMMAINS4_8MMA_AtomIJNS4_4SM904GMMA27MMA_64x256x32_S32S8S8_SS_TNEEEENS4_6LayoutINS5_IJSC_SC_SC_EEENS5_IJNSA_ILi0EEESS_SS_EEEEENS5_IJNS4_10UnderscoreESV_SV_EEEEENS4_13SM90_TMA_LOADENS4_14ComposedLayoutINS4_7SwizzleILi2ELi4ELi3EEENS4_18smem_ptr_flag_bitsILi8EEENSQ_INS5_IJNSA_ILi8EEESG_EEENS5_IJSG_SC_EEEEEEEvNS4_8identityENS4_23SM90_TMA_LOAD_MULTICASTES18_vS19_EENS_8epilogue10collective6detail29Sm90TmaWarpSpecializedAdapterINS1D_15DefaultEpilogueIaSJ_SJ_NS1C_6thread17LinearCombinationIaLi1EiiLNS1H_9ScaleType4KindE0ELNS_15FloatRoundStyleE2EaEENS1_15EpilogueDefaultEEEEEvvEEEEvNT_6ParamsE,"aw",@nobits
	.sectionflags	@""
	.align	16
	.zero		1024


//--------------------- .nv.shared.reserved.0     --------------------------
	.section	.nv.shared.reserved.0,"aw",@nobits
	.weak		__nv_reservedSMEM_offset_0_alias
	.size		__nv_reservedSMEM_offset_0_alias, 0, 0
	.other		__nv_reservedSMEM_offset_0_alias,@"STO_CUDA_RESERVED_SHARED STV_DEFAULT"
__nv_reservedSMEM_offset_0_alias:
	.zero		0


//--------------------- .nv.global                --------------------------
	.section	.nv.global,"aw",@nobits
.nv.global:
	.type		_ZN39_INTERNAL_f071bb29_4_k_cu_1fac0c2c_53224cute1_E,@object
	.size		_ZN39_INTERNAL_f071bb29_4_k_cu_1fac0c2c_53224cute1_E,(_ZN39_INTERNAL_f071bb29_4_k_cu_1fac0c2c_53224cuda3std3__45__cpo6cbeginE - _ZN39_INTERNAL_f071bb29_4_k_cu_1fac0c2c_53224cute1_E)
_ZN39_INTERNAL_f071bb29_4_k_cu_1fac0c2c_53224cute1_E:
	.zero		1
	.type		_ZN39_INTERNAL_f071bb29_4_k_cu_1fac0c2c_53224cuda3std3__45__cpo6cbeginE,@object
	.size		_ZN39_INTERNAL_f071bb29_4_k_cu_1fac0c2c_53224cuda3std3__45__cpo6cbeginE,(_ZN39_INTERNAL_f071bb29_4_k_cu_1fac0c2c_53224cuda3std3__48in_placeE - _ZN39_INTERNAL_f071bb29_4_k_cu_1fac0c2c_53224cuda3std3__45__cpo6cbeginE)
_ZN39_INTERNAL_f071bb29_4_k_cu_1fac0c2c_53224cuda3std3__45__cpo6cbeginE:
	.zero		1
	.type		_ZN39_INTERNAL_f071bb29_4_k_cu_1fac0c2c_53224cuda3std3__48in_placeE,@object
	.size		_ZN39_INTERNAL_f071bb29_4_k_cu_1fac0c2c_53224cuda3std3__48in_placeE,(_ZN39_INTERNAL_f071bb29_4_k_cu_1fac0c2c_53224cuda3std6ranges3__45__cpo9iter_moveE - _ZN39_INTERNAL_f071bb29_4_k_cu_1fac0c2c_53224cuda3std3__48in_placeE)
_ZN39_INTERNAL_f071bb29_4_k_cu_1fac0c2c_53224cuda3std3__48in_placeE:
	.zero		1
	.type		_ZN39_INTERNAL_f071bb29_4_k_cu_1fac0c2c_53224cuda3std6ranges3__45__cpo9iter_moveE,@object
	.size		_ZN39_INTERNAL_f071bb29_4_k_cu_1fac0c2c_53224cuda3std6ranges3__45__cpo9iter_moveE,(_ZN39_INTERNAL_f071bb29_4_k_cu_1fac0c2c_53224cuda3std3__45__cpo5beginE - _ZN39_INTERNAL_f071bb29_4_k_cu_1fac0c2c_53224cuda3std6ranges3__45__cpo9iter_moveE)
_ZN39_INTERNAL_f071bb29_4_k_cu_1fac0c2c_53224cuda3std6ranges3__45__cpo9iter_moveE:
	.zero		1
	.type		_ZN39_INTERNAL_f071bb29_4_k_cu_1fac0c2c_53224cuda3std3__45__cpo5beginE,@object
	.size		_ZN39_INTERNAL_f071bb29_4_k_cu_1fac0c2c_53224cuda3std3__45__cpo5beginE,(_ZN39_INTERNAL_f071bb29_4_k_cu_1fac0c2c_53224cuda3std3__441_GLOBAL__N__f071bb29_4_k_cu_1fac0c2c_53226ignoreE - _ZN39_INTERNAL_f071bb29_4_k_cu_1fac0c2c_53224cuda3std3__45__cpo5beginE)
_ZN39_INTERNAL_f071bb29_4_k_cu_1fac0c2c_53224cuda3std3__45__cpo5beginE:
	.zero		1
	.type		_ZN39_INTERNAL_f071bb29_4_k_cu_1fac0c2c_53224cuda3std3__441_GLOBAL__N__f071bb29_4_k_cu_1fac0c2c_53226ignoreE,@object
	.size		_ZN39_INTERNAL_f071bb29_4_k_cu_1fac0c2c_53224cuda3std3__441_GLOBAL__N__f071bb29_4_k_cu_1fac0c2c_53226ignoreE,(_ZN39_INTERNAL_f071bb29_4_k_cu_1fac0c2c_53224cute7productE - _ZN39_INTERNAL_f071bb29_4_k_cu_1fac0c2c_53224cuda3std3__441_GLOBAL__N__f071bb29_4_k_cu_1fac0c2c_53226ignoreE)
_ZN39_INTERNAL_f071bb29_4_k_cu_1fac0c2c_53224cuda3std3__441_GLOBAL__N__f071bb29_4_k_cu_1fac0c2c_53226ignoreE:
	.zero		1
	.type		_ZN39_INTERNAL_f071bb29_4_k_cu_1fac0c2c_53224cute7productE,@object
	.size		_ZN39_INTERNAL_f071bb29_4_k_cu_1fac0c2c_53224cute7productE,(_ZN39_INTERNAL_f071bb29_4_k_cu_1fac0c2c_53224cuda3std3__45__cpo3endE - _ZN39_INTERNAL_f071bb29_4_k_cu_1fac0c2c_53224cute7productE)
_ZN39_INTERNAL_f071bb29_4_k_cu_1fac0c2c_53224cute7productE:
	.zero		1
	.type		_ZN39_INTERNAL_f071bb29_4_k_cu_1fac0c2c_53224cuda3std3__45__cpo3endE,@object
	.size		_ZN39_INTERNAL_f071bb29_4_k_cu_1fac0c2c_53224cuda3std3__45__cpo3endE,(_ZN39_INTERNAL_f071bb29_4_k_cu_1fac0c2c_53224cuda3std3__419piecewise_constructE - _ZN39_INTERNAL_f071bb29_4_k_cu_1fac0c2c_53224cuda3std3__45__cpo3endE)
_ZN39_INTERNAL_f071bb29_4_k_cu_1fac0c2c_53224cuda3std3__45__cpo3endE:
	.zero		1
	.type		_ZN39_INTERNAL_f071bb29_4_k_cu_1fac0c2c_53224cuda3std3__419piecewise_constructE,@object
	.size		_ZN39_INTERNAL_f071bb29_4_k_cu_1fac0c2c_53224cuda3std3__419piecewise_constructE,(_ZN39_INTERNAL_f071bb29_4_k_cu_1fac0c2c_53224cuda3std3__45__cpo4cendE - _ZN39_INTERNAL_f071bb29_4_k_cu_1fac0c2c_53224cuda3std3__419piecewise_constructE)
_ZN39_INTERNAL_f071bb29_4_k_cu_1fac0c2c_53224cuda3std3__419piecewise_constructE:
	.zero		1
	.type		_ZN39_INTERNAL_f071bb29_4_k_cu_1fac0c2c_53224cuda3std3__45__cpo4cendE,@object
	.size		_ZN39_INTERNAL_f071bb29_4_k_cu_1fac0c2c_53224cuda3std3__45__cpo4cendE,(_ZN39_INTERNAL_f071bb29_4_k_cu_1fac0c2c_53224cuda3std6ranges3__45__cpo4swapE - _ZN39_INTERNAL_f071bb29_4_k_cu_1fac0c2c_53224cuda3std3__45__cpo4cendE)
_ZN39_INTERNAL_f071bb29_4_k_cu_1fac0c2c_53224cuda3std3__45__cpo4cendE:
	.zero		1
	.type		_ZN39_INTERNAL_f071bb29_4_k_cu_1fac0c2c_53224cuda3std6ranges3__45__cpo4swapE,@object
	.size		_ZN39_INTERNAL_f071bb29_4_k_cu_1fac0c2c_53224cuda3std6ranges3__45__cpo4swapE,(.L_8 - _ZN39_INTERNAL_f071bb29_4_k_cu_1fac0c2c_53224cuda3std6ranges3__45__cpo4swapE)
_ZN39_INTERNAL_f071bb29_4_k_cu_1fac0c2c_53224cuda3std6ranges3__45__cpo4swapE:
	.zero		1
.L_8:


//--------------------- .nv.constant0._ZN7cutlass13device_kernelINS_4gemm6kernel13GemmUniversalIN4cute5tupleIJiiiiEEENS1_10collective13CollectiveMmaINS1_34MainloopSm90TmaGmmaWarpSpecializedILi4ENS5_IJNS4_1CILi2EEENSA_ILi1EEESC_EEENS1_32KernelTmaWarpSpecializedPingpongEEENS5_IJNSA_ILi64EEENSA_ILi256EEESG_EEEaNS5_IJlSC_lEEEaSJ_NS4_8TiledMMAINS4_8MMA_AtomIJNS4_4SM904GMMA27MMA_64x256x32_S32S8S8_SS_TNEEEENS4_6LayoutINS5_IJSC_SC_SC_EEENS5_IJNSA_ILi0EEESS_SS_EEEEENS5_IJNS4_10UnderscoreESV_SV_EEEEENS4_13SM90_TMA_LOADENS4_14ComposedLayoutINS4_7SwizzleILi2ELi4ELi3EEENS4_18smem_ptr_flag_bitsILi8EEENSQ_INS5_IJNSA_ILi8EEESG_EEENS5_IJSG_SC_EEEEEEEvNS4_8identityENS4_23SM90_TMA_LOAD_MULTICASTES18_vS19_EENS_8epilogue10collective6detail29Sm90TmaWarpSpecializedAdapterINS1D_15DefaultEpilogueIaSJ_SJ_NS1C_6thread17LinearCombinationIaLi1EiiLNS1H_9ScaleType4KindE0ELNS_15FloatRoundStyleE2EaEENS1_15EpilogueDefaultEEEEEvvEEEEvNT_6ParamsE --------------------------
	.section	.nv.constant0._ZN7cutlass13device_kernelINS_4gemm6kernel13GemmUniversalIN4cute5tupleIJiiiiEEENS1_10collective13CollectiveMmaINS1_34MainloopSm90TmaGmmaWarpSpecializedILi4ENS5_IJNS4_1CILi2EEENSA_ILi1EEESC_EEENS1_32KernelTmaWarpSpecializedPingpongEEENS5_IJNSA_ILi64EEENSA_ILi256EEESG_EEEaNS5_IJlSC_lEEEaSJ_NS4_8TiledMMAINS4_8MMA_AtomIJNS4_4SM904GMMA27MMA_64x256x32_S32S8S8_SS_TNEEEENS4_6LayoutINS5_IJSC_SC_SC_EEENS5_IJNSA_ILi0EEESS_SS_EEEEENS5_IJNS4_10UnderscoreESV_SV_EEEEENS4_13SM90_TMA_LOADENS4_14ComposedLayoutINS4_7SwizzleILi2ELi4ELi3EEENS4_18smem_ptr_flag_bitsILi8EEENSQ_INS5_IJNSA_ILi8EEESG_EEENS5_IJSG_SC_EEEEEEEvNS4_8identityENS4_23SM90_TMA_LOAD_MULTICASTES18_vS19_EENS_8epilogue10collective6detail29Sm90TmaWarpSpecializedAdapterINS1D_15DefaultEpilogueIaSJ_SJ_NS1C_6thread17LinearCombinationIaLi1EiiLNS1H_9ScaleType4KindE0ELNS_15FloatRoundStyleE2EaEENS1_15EpilogueDefaultEEEEEvvEEEEvNT_6ParamsE,"a",@progbits
	.sectionflags	@""
	.align	4
.nv.constant0._ZN7cutlass13device_kernelINS_4gemm6kernel13GemmUniversalIN4cute5tupleIJiiiiEEENS1_10collective13CollectiveMmaINS1_34MainloopSm90TmaGmmaWarpSpecializedILi4ENS5_IJNS4_1CILi2EEENSA_ILi1EEESC_EEENS1_32KernelTmaWarpSpecializedPingpongEEENS5_IJNSA_ILi64EEENSA_ILi256EEESG_EEEaNS5_IJlSC_lEEEaSJ_NS4_8TiledMMAINS4_8MMA_AtomIJNS4_4SM904GMMA27MMA_64x256x32_S32S8S8_SS_TNEEEENS4_6LayoutINS5_IJSC_SC_SC_EEENS5_IJNSA_ILi0EEESS_SS_EEEEENS5_IJNS4_10UnderscoreESV_SV_EEEEENS4_13SM90_TMA_LOADENS4_14ComposedLayoutINS4_7SwizzleILi2ELi4ELi3EEENS4_18smem_ptr_flag_bitsILi8EEENSQ_INS5_IJNSA_ILi8EEESG_EEENS5_IJSG_SC_EEEEEEEvNS4_8identityENS4_23SM90_TMA_LOAD_MULTICASTES18_vS19_EENS_8epilogue10collective6detail29Sm90TmaWarpSpecializedAdapterINS1D_15DefaultEpilogueIaSJ_SJ_NS1C_6thread17LinearCombinationIaLi1EiiLNS1H_9ScaleType4KindE0ELNS_15FloatRoundStyleE2EaEENS1_15EpilogueDefaultEEEEEvvEEEEvNT_6ParamsE:
	.zero		1664


//--------------------- SYMBOLS --------------------------

	.type		.nv.reservedSmem.offset0,@object
	.size		.nv.reservedSmem.offset0,0x4
	.type		__assertfail,@function
